//
// Generated by NVIDIA NVVM Compiler
//
// Compiler Build ID: CL-36424714
// Cuda compilation tools, release 13.0, V13.0.88
// Based on NVVM 20.0.0
//

.version 9.0
.target sm_100
.address_size 64

	// .globl	_Z17convolution_tiledPfS_
.const .align 4 .b8 constant_filter[484];
// _ZZ17convolution_tiledPfS_E10input_tile has been demoted

.visible .entry _Z17convolution_tiledPfS_(
	.param .u64 .ptr .align 1 _Z17convolution_tiledPfS__param_0,
	.param .u64 .ptr .align 1 _Z17convolution_tiledPfS__param_1
)
{
	.reg .pred 	%p<51>;
	.reg .b32 	%r<98>;
	.reg .b32 	%f<101>;
	.reg .b64 	%rd<36>;
	// demoted variable
	.shared .align 4 .b8 _ZZ17convolution_tiledPfS_E10input_tile[1024];
	ld.param.u64 	%rd4, [_Z17convolution_tiledPfS__param_0];
	ld.param.u64 	%rd3, [_Z17convolution_tiledPfS__param_1];
	cvta.to.global.u64 	%rd1, %rd4;
	mov.u32 	%r30, %ctaid.x;
	mov.u32 	%r31, %ntid.x;
	mov.u32 	%r1, %tid.x;
	mad.lo.s32 	%r2, %r30, %r31, %r1;
	mov.u32 	%r32, %ctaid.y;
	mov.u32 	%r33, %ntid.y;
	mov.u32 	%r3, %tid.y;
	mad.lo.s32 	%r34, %r32, %r33, %r3;
	max.u32 	%r35, %r2, %r34;
	setp.gt.u32 	%p1, %r35, 1023;
	@%p1 bra 	$L__BB0_2;
	shl.b32 	%r42, %r34, 10;
	add.s32 	%r43, %r42, %r2;
	mul.wide.u32 	%rd5, %r43, 4;
	add.s64 	%rd6, %rd1, %rd5;
	ld.global.nc.f32 	%f38, [%rd6];
	shl.b32 	%r44, %r3, 6;
	mov.u32 	%r45, _ZZ17convolution_tiledPfS_E10input_tile;
	add.s32 	%r46, %r45, %r44;
	shl.b32 	%r47, %r1, 2;
	add.s32 	%r48, %r46, %r47;
	st.shared.f32 	[%r48], %f38;
	bra.uni 	$L__BB0_3;
$L__BB0_2:
	shl.b32 	%r36, %r3, 6;
	mov.u32 	%r37, _ZZ17convolution_tiledPfS_E10input_tile;
	add.s32 	%r38, %r37, %r36;
	shl.b32 	%r39, %r1, 2;
	add.s32 	%r40, %r38, %r39;
	mov.b32 	%r41, 0;
	st.shared.u32 	[%r40], %r41;
$L__BB0_3:
	bar.sync 	0;
	add.s32 	%r5, %r2, -5;
	add.s32 	%r6, %r34, -5;
	add.s32 	%r7, %r1, -5;
	shl.b32 	%r8, %r6, 10;
	add.s32 	%r9, %r34, -4;
	add.s32 	%r10, %r34, -3;
	shl.b32 	%r11, %r10, 10;
	add.s32 	%r12, %r34, -2;
	add.s32 	%r13, %r3, -2;
	shl.b32 	%r14, %r12, 10;
	add.s32 	%r15, %r34, -1;
	add.s32 	%r16, %r3, -1;
	shl.b32 	%r17, %r15, 10;
	shl.b32 	%r18, %r34, 10;
	add.s32 	%r19, %r18, 1024;
	add.s32 	%r20, %r18, 2048;
	add.s32 	%r21, %r18, 3072;
	add.s32 	%r22, %r18, 4096;
	add.s32 	%r23, %r18, 5120;
	add.s32 	%r24, %r18, 6144;
	mov.f32 	%f100, 0f00000000;
	mov.b32 	%r97, 0;
	mov.u64 	%rd8, constant_filter;
	add.s32 	%r62, %r3, -4;
	add.s32 	%r68, %r3, -3;
$L__BB0_4:
	add.s32 	%r51, %r3, -5;
	add.s32 	%r26, %r5, %r97;
	add.s32 	%r27, %r7, %r97;
	add.s32 	%r52, %r1, %r97;
	mul.wide.u32 	%rd7, %r97, 4;
	add.s64 	%rd2, %rd8, %rd7;
	shl.b32 	%r53, %r52, 2;
	mov.u32 	%r54, _ZZ17convolution_tiledPfS_E10input_tile;
	add.s32 	%r55, %r54, %r53;
	shl.b32 	%r56, %r3, 6;
	add.s32 	%r57, %r55, %r56;
	max.u32 	%r58, %r27, %r51;
	setp.gt.u32 	%p2, %r58, 16;
	add.s32 	%r28, %r57, -20;
	@%p2 bra 	$L__BB0_6;
	ld.const.f32 	%f42, [%rd2];
	ld.shared.f32 	%f43, [%r28+-320];
	fma.rn.f32 	%f100, %f42, %f43, %f100;
	bra.uni 	$L__BB0_8;
$L__BB0_6:
	max.u32 	%r59, %r26, %r6;
	setp.gt.u32 	%p3, %r59, 1023;
	@%p3 bra 	$L__BB0_8;
	ld.const.f32 	%f40, [%rd2];
	add.s32 	%r60, %r8, %r26;
	mul.wide.u32 	%rd9, %r60, 4;
	add.s64 	%rd10, %rd1, %rd9;
	ld.global.nc.f32 	%f41, [%rd10];
	fma.rn.f32 	%f100, %f40, %f41, %f100;
$L__BB0_8:
	max.u32 	%r63, %r27, %r62;
	setp.lt.u32 	%p4, %r63, 17;
	@%p4 bra 	$L__BB0_11;
	max.u32 	%r64, %r26, %r9;
	setp.gt.u32 	%p5, %r64, 1023;
	@%p5 bra 	$L__BB0_12;
	ld.const.f32 	%f44, [%rd2+44];
	shl.b32 	%r65, %r9, 10;
	add.s32 	%r66, %r65, %r26;
	mul.wide.u32 	%rd11, %r66, 4;
	add.s64 	%rd12, %rd1, %rd11;
	ld.global.nc.f32 	%f45, [%rd12];
	fma.rn.f32 	%f100, %f44, %f45, %f100;
	bra.uni 	$L__BB0_12;
$L__BB0_11:
	ld.const.f32 	%f46, [%rd2+44];
	ld.shared.f32 	%f47, [%r28+-256];
	fma.rn.f32 	%f100, %f46, %f47, %f100;
$L__BB0_12:
	max.u32 	%r69, %r27, %r68;
	setp.lt.u32 	%p6, %r69, 17;
	@%p6 bra 	$L__BB0_15;
	max.u32 	%r70, %r26, %r10;
	setp.gt.u32 	%p7, %r70, 1023;
	@%p7 bra 	$L__BB0_16;
	ld.const.f32 	%f48, [%rd2+88];
	add.s32 	%r71, %r11, %r26;
	mul.wide.u32 	%rd13, %r71, 4;
	add.s64 	%rd14, %rd1, %rd13;
	ld.global.nc.f32 	%f49, [%rd14];
	fma.rn.f32 	%f100, %f48, %f49, %f100;
	bra.uni 	$L__BB0_16;
$L__BB0_15:
	ld.const.f32 	%f50, [%rd2+88];
	ld.shared.f32 	%f51, [%r28+-192];
	fma.rn.f32 	%f100, %f50, %f51, %f100;
$L__BB0_16:
	max.u32 	%r73, %r27, %r13;
	setp.lt.u32 	%p8, %r73, 17;
	@%p8 bra 	$L__BB0_19;
	max.u32 	%r74, %r26, %r12;
	setp.gt.u32 	%p9, %r74, 1023;
	@%p9 bra 	$L__BB0_20;
	ld.const.f32 	%f52, [%rd2+132];
	add.s32 	%r75, %r14, %r26;
	mul.wide.u32 	%rd15, %r75, 4;
	add.s64 	%rd16, %rd1, %rd15;
	ld.global.nc.f32 	%f53, [%rd16];
	fma.rn.f32 	%f100, %f52, %f53, %f100;
	bra.uni 	$L__BB0_20;
$L__BB0_19:
	ld.const.f32 	%f54, [%rd2+132];
	ld.shared.f32 	%f55, [%r28+-128];
	fma.rn.f32 	%f100, %f54, %f55, %f100;
$L__BB0_20:
	max.u32 	%r77, %r27, %r16;
	setp.lt.u32 	%p10, %r77, 17;
	@%p10 bra 	$L__BB0_23;
	max.u32 	%r78, %r26, %r15;
	setp.gt.u32 	%p11, %r78, 1023;
	@%p11 bra 	$L__BB0_24;
	ld.const.f32 	%f56, [%rd2+176];
	add.s32 	%r79, %r17, %r26;
	mul.wide.u32 	%rd17, %r79, 4;
	add.s64 	%rd18, %rd1, %rd17;
	ld.global.nc.f32 	%f57, [%rd18];
	fma.rn.f32 	%f100, %f56, %f57, %f100;
	bra.uni 	$L__BB0_24;
$L__BB0_23:
	ld.const.f32 	%f58, [%rd2+176];
	ld.shared.f32 	%f59, [%r28+-64];
	fma.rn.f32 	%f100, %f58, %f59, %f100;
$L__BB0_24:
	max.u32 	%r81, %r27, %r3;
	setp.lt.u32 	%p12, %r81, 17;
	@%p12 bra 	$L__BB0_27;
	max.u32 	%r82, %r26, %r34;
	setp.gt.u32 	%p13, %r82, 1023;
	@%p13 bra 	$L__BB0_28;
	ld.const.f32 	%f60, [%rd2+220];
	add.s32 	%r83, %r18, %r26;
	mul.wide.u32 	%rd19, %r83, 4;
	add.s64 	%rd20, %rd1, %rd19;
	ld.global.nc.f32 	%f61, [%rd20];
	fma.rn.f32 	%f100, %f60, %f61, %f100;
	bra.uni 	$L__BB0_28;
$L__BB0_27:
	ld.const.f32 	%f62, [%rd2+220];
	ld.shared.f32 	%f63, [%r28];
	fma.rn.f32 	%f100, %f62, %f63, %f100;
$L__BB0_28:
	setp.lt.u32 	%p14, %r27, 17;
	setp.lt.u32 	%p15, %r3, 16;
	and.pred  	%p16, %p14, %p15;
	@%p16 bra 	$L__BB0_31;
	setp.gt.u32 	%p17, %r26, 1023;
	setp.gt.u32 	%p18, %r34, 1022;
	or.pred  	%p19, %p17, %p18;
	@%p19 bra 	$L__BB0_32;
	ld.const.f32 	%f64, [%rd2+264];
	add.s32 	%r85, %r19, %r26;
	mul.wide.u32 	%rd21, %r85, 4;
	add.s64 	%rd22, %rd1, %rd21;
	ld.global.nc.f32 	%f65, [%rd22];
	fma.rn.f32 	%f100, %f64, %f65, %f100;
	bra.uni 	$L__BB0_32;
$L__BB0_31:
	ld.const.f32 	%f66, [%rd2+264];
	ld.shared.f32 	%f67, [%r28+64];
	fma.rn.f32 	%f100, %f66, %f67, %f100;
$L__BB0_32:
	setp.lt.u32 	%p21, %r3, 15;
	and.pred  	%p22, %p14, %p21;
	@%p22 bra 	$L__BB0_35;
	setp.gt.u32 	%p23, %r26, 1023;
	setp.gt.u32 	%p24, %r34, 1021;
	or.pred  	%p25, %p23, %p24;
	@%p25 bra 	$L__BB0_36;
	ld.const.f32 	%f68, [%rd2+308];
	add.s32 	%r87, %r20, %r26;
	mul.wide.u32 	%rd23, %r87, 4;
	add.s64 	%rd24, %rd1, %rd23;
	ld.global.nc.f32 	%f69, [%rd24];
	fma.rn.f32 	%f100, %f68, %f69, %f100;
	bra.uni 	$L__BB0_36;
$L__BB0_35:
	ld.const.f32 	%f70, [%rd2+308];
	ld.shared.f32 	%f71, [%r28+128];
	fma.rn.f32 	%f100, %f70, %f71, %f100;
$L__BB0_36:
	setp.lt.u32 	%p27, %r3, 14;
	and.pred  	%p28, %p14, %p27;
	@%p28 bra 	$L__BB0_39;
	setp.gt.u32 	%p29, %r26, 1023;
	setp.gt.u32 	%p30, %r34, 1020;
	or.pred  	%p31, %p29, %p30;
	@%p31 bra 	$L__BB0_40;
	ld.const.f32 	%f72, [%rd2+352];
	add.s32 	%r89, %r21, %r26;
	mul.wide.u32 	%rd25, %r89, 4;
	add.s64 	%rd26, %rd1, %rd25;
	ld.global.nc.f32 	%f73, [%rd26];
	fma.rn.f32 	%f100, %f72, %f73, %f100;
	bra.uni 	$L__BB0_40;
$L__BB0_39:
	ld.const.f32 	%f74, [%rd2+352];
	ld.shared.f32 	%f75, [%r28+192];
	fma.rn.f32 	%f100, %f74, %f75, %f100;
$L__BB0_40:
	setp.lt.u32 	%p33, %r3, 13;
	and.pred  	%p34, %p14, %p33;
	@%p34 bra 	$L__BB0_43;
	setp.gt.u32 	%p35, %r26, 1023;
	setp.gt.u32 	%p36, %r34, 1019;
	or.pred  	%p37, %p35, %p36;
	@%p37 bra 	$L__BB0_44;
	ld.const.f32 	%f76, [%rd2+396];
	add.s32 	%r91, %r22, %r26;
	mul.wide.u32 	%rd27, %r91, 4;
	add.s64 	%rd28, %rd1, %rd27;
	ld.global.nc.f32 	%f77, [%rd28];
	fma.rn.f32 	%f100, %f76, %f77, %f100;
	bra.uni 	$L__BB0_44;
$L__BB0_43:
	ld.const.f32 	%f78, [%rd2+396];
	ld.shared.f32 	%f79, [%r28+256];
	fma.rn.f32 	%f100, %f78, %f79, %f100;
$L__BB0_44:
	setp.lt.u32 	%p39, %r3, 12;
	and.pred  	%p40, %p14, %p39;
	@%p40 bra 	$L__BB0_47;
	setp.gt.u32 	%p41, %r26, 1023;
	setp.gt.u32 	%p42, %r34, 1018;
	or.pred  	%p43, %p41, %p42;
	@%p43 bra 	$L__BB0_48;
	ld.const.f32 	%f80, [%rd2+440];
	add.s32 	%r93, %r23, %r26;
	mul.wide.u32 	%rd29, %r93, 4;
	add.s64 	%rd30, %rd1, %rd29;
	ld.global.nc.f32 	%f81, [%rd30];
	fma.rn.f32 	%f100, %f80, %f81, %f100;
	bra.uni 	$L__BB0_48;
$L__BB0_47:
	ld.const.f32 	%f82, [%rd2+440];
	ld.shared.f32 	%f83, [%r28+320];
	fma.rn.f32 	%f100, %f82, %f83, %f100;
$L__BB0_48:
	setp.lt.u32 	%p45, %r3, 11;
	and.pred  	%p46, %p14, %p45;
	@%p46 bra 	$L__BB0_51;
	setp.gt.u32 	%p47, %r26, 1023;
	setp.gt.u32 	%p48, %r34, 1017;
	or.pred  	%p49, %p47, %p48;
	@%p49 bra 	$L__BB0_52;
	ld.const.f32 	%f84, [%rd2+484];
	add.s32 	%r95, %r24, %r26;
	mul.wide.u32 	%rd31, %r95, 4;
	add.s64 	%rd32, %rd1, %rd31;
	ld.global.nc.f32 	%f85, [%rd32];
	fma.rn.f32 	%f100, %f84, %f85, %f100;
	bra.uni 	$L__BB0_52;
$L__BB0_51:
	ld.const.f32 	%f86, [%rd2+484];
	ld.shared.f32 	%f87, [%r28+384];
	fma.rn.f32 	%f100, %f86, %f87, %f100;
$L__BB0_52:
	add.s32 	%r97, %r97, 1;
	setp.ne.s32 	%p50, %r97, 12;
	@%p50 bra 	$L__BB0_4;
	cvta.to.global.u64 	%rd33, %rd3;
	add.s32 	%r96, %r18, %r2;
	mul.wide.s32 	%rd34, %r96, 4;
	add.s64 	%rd35, %rd33, %rd34;
	st.global.f32 	[%rd35], %f100;
	ret;

}


// ===== COMPILED SASS (sm_100) =====

	.target	sm_100

	.elftype	@"ET_EXEC"


//--------------------- .note.nv.tkinfo           --------------------------
	.section	.note.nv.tkinfo,"",@"SHT_NOTE"
	.sectionflags	@"SHF_NOTE_NV_TKINFO"
	.tkinfo
        /*0018*/ 	.word	0x00000002
        /*0030*/ 	.string	""
        /*0030*/ 	.string	"ptxas"
        /*0030*/ 	.string	"Cuda compilation tools, release 13.0, V13.0.88"
        /*0030*/ 	.string	"Build cuda_13.0.r13.0/compiler.36424714_0"
        /*0030*/ 	.string	"-arch sm_100 -m 64 "



//--------------------- .note.nv.cuinfo           --------------------------
	.section	.note.nv.cuinfo,"",@"SHT_NOTE"
	.sectionflags	@"SHF_NOTE_NV_CUINFO"
        /*0018*/ 	.short	0x0002
        /*001a*/ 	.short	0x0064
        /*001c*/ 	.short	0x0082
	.zero		2


//--------------------- .nv.info                  --------------------------
	.section	.nv.info,"",@"SHT_CUDA_INFO"
	.align	4


	//----- nvinfo : EIATTR_REGCOUNT
	.align		4
        /*0000*/ 	.byte	0x04, 0x2f
        /*0002*/ 	.short	(.L_2 - .L_1)
	.align		4
.L_1:
        /*0004*/ 	.word	index@(_Z17convolution_tiledPfS_)
        /*0008*/ 	.word	0x00000020


	//----- nvinfo : EIATTR_FRAME_SIZE
	.align		4
.L_2:
        /*000c*/ 	.byte	0x04, 0x11
        /*000e*/ 	.short	(.L_4 - .L_3)
	.align		4
.L_3:
        /*0010*/ 	.word	index@(_Z17convolution_tiledPfS_)
        /*0014*/ 	.word	0x00000000


	//----- nvinfo : EIATTR_MIN_STACK_SIZE
	.align		4
.L_4:
        /*0018*/ 	.byte	0x04, 0x12
        /*001a*/ 	.short	(.L_6 - .L_5)
	.align		4
.L_5:
        /*001c*/ 	.word	index@(_Z17convolution_tiledPfS_)
        /*0020*/ 	.word	0x00000000
.L_6:


//--------------------- .nv.compat                --------------------------
	.section	.nv.compat,"",@"SHT_CUDA_COMPAT_INFO"
	.align	4
        /*0000*/ 	.byte	0x02, 0x09, 0x00, 0x00, 0x02, 0x02, 0x01, 0x00, 0x02, 0x05, 0x05, 0x00, 0x03, 0x07, 0x01, 0x01
        /*0010*/ 	.byte	0x02, 0x03, 0x00, 0x00, 0x02, 0x06, 0x01, 0x00, 0x04, 0x0b, 0x08, 0x00, 0x09, 0x00, 0x00, 0x00
        /*0020*/ 	.byte	0x00, 0x00, 0x00, 0x00


//--------------------- .nv.info._Z17convolution_tiledPfS_ --------------------------
	.section	.nv.info._Z17convolution_tiledPfS_,"",@"SHT_CUDA_INFO"
	.sectionflags	@""
	.align	4


	//----- nvinfo : EIATTR_CUDA_API_VERSION
	.align		4
        /*0000*/ 	.byte	0x04, 0x37
        /*0002*/ 	.short	(.L_8 - .L_7)
.L_7:
        /*0004*/ 	.word	0x00000082


	//----- nvinfo : EIATTR_KPARAM_INFO
	.align		4
.L_8:
        /*0008*/ 	.byte	0x04, 0x17
        /*000a*/ 	.short	(.L_10 - .L_9)
.L_9:
        /*000c*/ 	.word	0x00000000
        /*0010*/ 	.short	0x0001
        /*0012*/ 	.short	0x0008
        /*0014*/ 	.byte	0x00, 0xf5, 0x21, 0x00


	//----- nvinfo : EIATTR_KPARAM_INFO
	.align		4
.L_10:
        /*0018*/ 	.byte	0x04, 0x17
        /*001a*/ 	.short	(.L_12 - .L_11)
.L_11:
        /*001c*/ 	.word	0x00000000
        /*0020*/ 	.short	0x0000
        /*0022*/ 	.short	0x0000
        /*0024*/ 	.byte	0x00, 0xf5, 0x21, 0x00


	//----- nvinfo : EIATTR_SPARSE_MMA_MASK
	.align		4
.L_12:
        /*0028*/ 	.byte	0x03, 0x50
        /*002a*/ 	.short	0x0000


	//----- nvinfo : EIATTR_MAXREG_COUNT
	.align		4
        /*002c*/ 	.byte	0x03, 0x1b
        /*002e*/ 	.short	0x00ff


	//----- nvinfo : EIATTR_NUM_BARRIERS
	.align		4
        /*0030*/ 	.byte	0x02, 0x4c
        /*0032*/ 	.byte	0x01
	.zero		1


	//----- nvinfo : EIATTR_MERCURY_ISA_VERSION
	.align		4
        /*0034*/ 	.byte	0x03, 0x5f
        /*0036*/ 	.short	0x0101


	//----- nvinfo : EIATTR_VRC_CTA_INIT_COUNT
	.align		4
        /*0038*/ 	.byte	0x02, 0x4a
	.zero		1
	.zero		1


	//----- nvinfo : EIATTR_EXIT_INSTR_OFFSETS
	.align		4
        /*003c*/ 	.byte	0x04, 0x1c
        /*003e*/ 	.short	(.L_14 - .L_13)


	//   ....[0]....
.L_13:
        /*0040*/ 	.word	0x0000a3f0


	//----- nvinfo : EIATTR_CRS_STACK_SIZE
	.align		4
.L_14:
        /*0044*/ 	.byte	0x04, 0x1e
        /*0046*/ 	.short	(.L_16 - .L_15)
.L_15:
        /*0048*/ 	.word	0x00000000


	//----- nvinfo : EIATTR_CBANK_PARAM_SIZE
	.align		4
.L_16:
        /*004c*/ 	.byte	0x03, 0x19
        /*004e*/ 	.short	0x0010


	//----- nvinfo : EIATTR_PARAM_CBANK
	.align		4
        /*0050*/ 	.byte	0x04, 0x0a
        /*0052*/ 	.short	(.L_18 - .L_17)
	.align		4
.L_17:
        /*0054*/ 	.word	index@(.nv.constant0._Z17convolution_tiledPfS_)
        /*0058*/ 	.short	0x0380
        /*005a*/ 	.short	0x0010


	//----- nvinfo : EIATTR_SW_WAR
	.align		4
.L_18:
        /*005c*/ 	.byte	0x04, 0x36
        /*005e*/ 	.short	(.L_20 - .L_19)
.L_19:
        /*0060*/ 	.word	0x00000008
.L_20:


//--------------------- .nv.callgraph             --------------------------
	.section	.nv.callgraph,"",@"SHT_CUDA_CALLGRAPH"
	.align	4
	.sectionentsize	8
	.align		4
        /*0000*/ 	.word	0x00000000
	.align		4
        /*0004*/ 	.word	0xffffffff
	.align		4
        /*0008*/ 	.word	0x00000000
	.align		4
        /*000c*/ 	.word	0xfffffffe
	.align		4
        /*0010*/ 	.word	0x00000000
	.align		4
        /*0014*/ 	.word	0xfffffffd
	.align		4
        /*0018*/ 	.word	0x00000000
	.align		4
        /*001c*/ 	.word	0xfffffffc


//--------------------- .nv.constant3             --------------------------
	.section	.nv.constant3,"a",@progbits
	.align	4
.nv.constant3:
	.type		constant_filter,@object
	.size		constant_filter,(.L_0 - constant_filter)
constant_filter:
	.zero		484
.L_0:


//--------------------- .text._Z17convolution_tiledPfS_ --------------------------
	.section	.text._Z17convolution_tiledPfS_,"ax",@progbits
	.align	128
        .global         _Z17convolution_tiledPfS_
        .type           _Z17convolution_tiledPfS_,@function
        .size           _Z17convolution_tiledPfS_,(.L_x_421 - _Z17convolution_tiledPfS_)
        .other          _Z17convolution_tiledPfS_,@"STO_CUDA_ENTRY STV_DEFAULT"
_Z17convolution_tiledPfS_:
.text._Z17convolution_tiledPfS_:
[----:B------:R-:W-:Y:S01]  /*0000*/  LDC R1, c[0x0][0x37c] ;  /* 0x0000df00ff017b82 */ /* 0x000fe20000000800 */
[----:B------:R-:W0:Y:S07]  /*0010*/  S2R R0, SR_TID.X ;  /* 0x0000000000007919 */ /* 0x000e2e0000002100 */
[----:B------:R-:W0:Y:S01]  /*0020*/  S2UR UR4, SR_CTAID.X ;  /* 0x00000000000479c3 */ /* 0x000e220000002500 */
[----:B------:R-:W1:Y:S01]  /*0030*/  LDCU.64 UR6, c[0x0][0x358] ;  /* 0x00006b00ff0677ac */ /* 0x000e620008000a00 */
[----:B------:R-:W2:Y:S06]  /*0040*/  S2R R3, SR_TID.Y ;  /* 0x0000000000037919 */ /* 0x000eac0000002200 */
[----:B------:R-:W0:Y:S08]  /*0050*/  LDC R5, c[0x0][0x360] ;  /* 0x0000d800ff057b82 */ /* 0x000e300000000800 */
[----:B------:R-:W2:Y:S08]  /*0060*/  S2UR UR5, SR_CTAID.Y ;  /* 0x00000000000579c3 */ /* 0x000eb00000002600 */
[----:B------:R-:W2:Y:S01]  /*0070*/  LDC R4, c[0x0][0x364] ;  /* 0x0000d900ff047b82 */ /* 0x000ea20000000800 */
[----:B0-----:R-:W-:-:S02]  /*0080*/  IMAD R2, R5, UR4, R0 ;  /* 0x0000000405027c24 */ /* 0x001fc4000f8e0200 */
[----:B--2---:R-:W-:-:S05]  /*0090*/  IMAD R5, R4, UR5, R3 ;  /* 0x0000000504057c24 */ /* 0x004fca000f8e0203 */
[----:B------:R-:W-:-:S04]  /*00a0*/  VIMNMX.U32 R4, PT, PT, R2, R5, !PT ;  /* 0x0000000502047248 */ /* 0x000fc80007fe0000 */
[----:B------:R-:W-:-:S13]  /*00b0*/  ISETP.GT.U32.AND P1, PT, R4, 0x3ff, PT ;  /* 0x000003ff0400780c */ /* 0x000fda0003f24070 */
[----:B------:R-:W0:Y:S01]  /*00c0*/  @!P1 LDC.64 R8, c[0x0][0x380] ;  /* 0x0000e000ff089b82 */ /* 0x000e220000000a00 */
[----:B------:R-:W-:-:S04]  /*00d0*/  @!P1 IMAD R7, R5, 0x400, R2 ;  /* 0x0000040005079824 */ /* 0x000fc800078e0202 */
[----:B0-----:R-:W-:-:S05]  /*00e0*/  @!P1 IMAD.WIDE.U32 R8, R7, 0x4, R8 ;  /* 0x0000000407089825 */ /* 0x001fca00078e0008 */
[----:B-1----:R0:W2:Y:S01]  /*00f0*/  @!P1 LDG.E.CONSTANT R10, desc[UR6][R8.64] ;  /* 0x00000006080a9981 */ /* 0x0020a2000c1e9900 */
[----:B------:R-:W1:Y:S01]  /*0100*/  S2UR UR5, SR_CgaCtaId ;  /* 0x00000000000579c3 */ /* 0x000e620000008800 */
[----:B------:R-:W-:Y:S01]  /*0110*/  UMOV UR4, 0x400 ;  /* 0x0000040000047882 */ /* 0x000fe20000000000 */
[----:B------:R-:W-:Y:S01]  /*0120*/  VIADD R6, R0, 0xfffffffb ;  /* 0xfffffffb00067836 */ /* 0x000fe20000000000 */
[----:B------:R-:W-:Y:S01]  /*0130*/  BSSY.RECONVERGENT B0, `(.L_x_0) ;  /* 0x000002e000007945 */ /* 0x000fe20003800200 */
[----:B------:R-:W-:Y:S01]  /*0140*/  IMAD.MOV.U32 R24, RZ, RZ, RZ ;  /* 0x000000ffff187224 */ /* 0x000fe200078e00ff */
[----:B------:R-:W-:Y:S01]  /*0150*/  IADD3 R17, PT, PT, R5, -0x4, RZ ;  /* 0xfffffffc05117810 */ /* 0x000fe20007ffe0ff */
[C---:B------:R-:W-:Y:S01]  /*0160*/  VIADD R15, R3.reuse, 0xfffffffd ;  /* 0xfffffffd030f7836 */ /* 0x040fe20000000000 */
[----:B------:R-:W-:Y:S01]  /*0170*/  VIADDMNMX.U32 R11, R3, 0xfffffffb, R6, !PT ;  /* 0xfffffffb030b7846 */ /* 0x000fe20007800006 */
[C---:B------:R-:W-:Y:S01]  /*0180*/  VIADD R19, R5.reuse, 0xfffffffd ;  /* 0xfffffffd05137836 */ /* 0x040fe20000000000 */
[C---:B------:R-:W-:Y:S01]  /*0190*/  IADD3 R23, PT, PT, R5.reuse, -0x2, RZ ;  /* 0xfffffffe05177810 */ /* 0x040fe20007ffe0ff */
[----:B------:R-:W-:Y:S01]  /*01a0*/  VIADD R25, R5, 0xffffffff ;  /* 0xffffffff05197836 */ /* 0x000fe20000000000 */
[----:B------:R-:W-:-:S02]  /*01b0*/  ISETP.GT.U32.AND P2, PT, R11, 0x10, PT ;  /* 0x000000100b00780c */ /* 0x000fc40003f44070 */
[----:B------:R-:W-:Y:S01]  /*01c0*/  IADD3 R18, PT, PT, R2, -0x5, RZ ;  /* 0xfffffffb02127810 */ /* 0x000fe20007ffe0ff */
[----:B-1----:R-:W-:-:S06]  /*01d0*/  ULEA UR4, UR5, UR4, 0x18 ;  /* 0x0000000405047291 */ /* 0x002fcc000f8ec0ff */
[----:B------:R-:W-:-:S05]  /*01e0*/  @!P1 IMAD.U32 R4, RZ, RZ, UR4 ;  /* 0x00000004ff049e24 */ /* 0x000fca000f8e00ff */
[----:B------:R-:W-:Y:S01]  /*01f0*/  @!P1 LEA R7, R3, R4, 0x6 ;  /* 0x0000000403079211 */ /* 0x000fe200078e30ff */
[----:B------:R-:W-:-:S03]  /*0200*/  @P1 IMAD.U32 R4, RZ, RZ, UR4 ;  /* 0x00000004ff041e24 */ /* 0x000fc6000f8e00ff */
[C---:B------:R-:W-:Y:S01]  /*0210*/  @!P1 LEA R11, R0.reuse, R7, 0x2 ;  /* 0x00000007000b9211 */ /* 0x040fe200078e10ff */
[C-C-:B------:R-:W-:Y:S01]  /*0220*/  @P1 IMAD R13, R3.reuse, 0x40, R4.reuse ;  /* 0x00000040030d1824 */ /* 0x140fe200078e0204 */
[C---:B------:R-:W-:Y:S01]  /*0230*/  IADD3 R7, PT, PT, R3.reuse, -0x4, RZ ;  /* 0xfffffffc03077810 */ /* 0x040fe20007ffe0ff */
[C---:B------:R-:W-:Y:S02]  /*0240*/  IMAD R16, R0.reuse, 0x4, R4 ;  /* 0x0000000400107824 */ /* 0x040fe400078e0204 */
[----:B------:R-:W-:Y:S01]  /*0250*/  @P1 IMAD R12, R0, 0x4, R13 ;  /* 0x00000004000c1824 */ /* 0x000fe200078e020d */
[----:B0-----:R-:W-:Y:S01]  /*0260*/  VIMNMX.U32 R9, PT, PT, R6, R7, !PT ;  /* 0x0000000706097248 */ /* 0x001fe20007fe0000 */
[----:B------:R-:W-:Y:S01]  /*0270*/  IMAD R16, R3, 0x40, R16 ;  /* 0x0000004003107824 */ /* 0x000fe200078e0210 */
[----:B------:R-:W0:Y:S02]  /*0280*/  @!P2 LDC R13, c[0x3][RZ] ;  /* 0x00c00000ff0dab82 */ /* 0x000e240000000800 */
[----:B------:R-:W-:Y:S01]  /*0290*/  ISETP.GE.U32.AND P0, PT, R9, 0x11, PT ;  /* 0x000000110900780c */ /* 0x000fe20003f06070 */
[----:B------:R-:W-:Y:S01]  /*02a0*/  VIADD R9, R3, 0xfffffffe ;  /* 0xfffffffe03097836 */ /* 0x000fe20000000000 */
[----:B--2---:R1:W-:Y:S04]  /*02b0*/  @!P1 STS [R11], R10 ;  /* 0x0000000a0b009388 */ /* 0x0043e80000000800 */
[----:B------:R-:W-:Y:S01]  /*02c0*/  @P1 STS [R12], RZ ;  /* 0x000000ff0c001388 */ /* 0x000fe20000000800 */
[----:B------:R-:W-:Y:S01]  /*02d0*/  BAR.SYNC.DEFER_BLOCKING 0x0 ;  /* 0x0000000000007b1d */ /* 0x000fe20000010000 */
[----:B-1----:R-:W-:-:S05]  /*02e0*/  IADD3 R11, PT, PT, R5, -0x5, RZ ;  /* 0xfffffffb050b7810 */ /* 0x002fca0007ffe0ff */
[----:B------:R-:W-:-:S04]  /*02f0*/  IMAD.SHL.U32 R14, R11, 0x400, RZ ;  /* 0x000004000b0e7824 */ /* 0x000fc800078e00ff */
[C---:B------:R-:W-:Y:S01]  /*0300*/  VIADD R27, R14.reuse, 0x1800 ;  /* 0x000018000e1b7836 */ /* 0x040fe20000000000 */
[C---:B------:R-:W-:Y:S01]  /*0310*/  IADD3 R29, PT, PT, R14.reuse, 0x1c00, RZ ;  /* 0x00001c000e1d7810 */ /* 0x040fe20007ffe0ff */
[----:B------:R-:W-:Y:S01]  /*0320*/  VIADD R10, R14, 0x2400 ;  /* 0x000024000e0a7836 */ /* 0x000fe20000000000 */
[----:B------:R-:W0:Y:S02]  /*0330*/  @!P2 LDS R8, [R16+-0x154] ;  /* 0xfffeac001008a984 */ /* 0x000e240000000800 */
[----:B0-----:R-:W-:Y:S01]  /*0340*/  @!P2 FFMA R24, R8, R13, RZ ;  /* 0x0000000d0818a223 */ /* 0x001fe200000000ff */
[----:B------:R-:W-:Y:S02]  /*0350*/  VIADD R13, R3, 0xffffffff ;  /* 0xffffffff030d7836 */ /* 0x000fe40000000000 */
[----:B------:R-:W-:Y:S01]  /*0360*/  VIADD R8, R14, 0x2000 ;  /* 0x000020000e087836 */ /* 0x000fe20000000000 */
[----:B------:R-:W-:Y:S06]  /*0370*/  @!P2 BRA `(.L_x_1) ;  /* 0x000000000024a947 */ /* 0x000fec0003800000 */
[----:B------:R-:W-:-:S04]  /*0380*/  VIMNMX.U32 R12, PT, PT, R18, R11, !PT ;  /* 0x0000000b120c7248 */ /* 0x000fc80007fe0000 */
[----:B------:R-:W-:-:S13]  /*0390*/  ISETP.GT.U32.AND P2, PT, R12, 0x3ff, PT ;  /* 0x000003ff0c00780c */ /* 0x000fda0003f44070 */
[----:B------:R-:W-:Y:S05]  /*03a0*/  @P2 BRA `(.L_x_1) ;  /* 0x0000000000182947 */ /* 0x000fea0003800000 */
[----:B------:R-:W0:Y:S01]  /*03b0*/  LDC.64 R20, c[0x0][0x380] ;  /* 0x0000e000ff147b82 */ /* 0x000e220000000a00 */
[----:B------:R-:W-:Y:S01]  /*03c0*/  IMAD R12, R11, 0x400, R18 ;  /* 0x000004000b0c7824 */ /* 0x000fe200078e0212 */
[----:B------:R-:W1:Y:S03]  /*03d0*/  LDCU UR4, c[0x3][URZ] ;  /* 0x00c00000ff0477ac */ /* 0x000e660008000800 */
[----:B0-----:R-:W-:-:S06]  /*03e0*/  IMAD.WIDE.U32 R20, R12, 0x4, R20 ;  /* 0x000000040c147825 */ /* 0x001fcc00078e0014 */
[----:B------:R-:W1:Y:S02]  /*03f0*/  LDG.E.CONSTANT R20, desc[UR6][R20.64] ;  /* 0x0000000614147981 */ /* 0x000e64000c1e9900 */
[----:B-1----:R-:W-:-:S07]  /*0400*/  FFMA R24, R20, UR4, RZ ;  /* 0x0000000414187c23 */ /* 0x002fce00080000ff */
.L_x_1:
[----:B------:R-:W-:Y:S05]  /*0410*/  BSYNC.RECONVERGENT B0 ;  /* 0x0000000000007941 */ /* 0x000fea0003800200 */
.L_x_0:
[----:B------:R-:W-:Y:S01]  /*0420*/  BSSY.RECONVERGENT B0, `(.L_x_2) ;  /* 0x0000011000007945 */ /* 0x000fe20003800200 */
[C---:B------:R-:W-:Y:S01]  /*0430*/  VIADD R12, R14.reuse, 0x2800 ;  /* 0x000028000e0c7836 */ /* 0x040fe20000000000 */
[----:B------:R-:W-:Y:S02]  /*0440*/  IADD3 R14, PT, PT, R14, 0x2c00, RZ ;  /* 0x00002c000e0e7810 */ /* 0x000fe40007ffe0ff */
[----:B------:R-:W-:Y:S05]  /*0450*/  @!P0 BRA `(.L_x_3) ;  /* 0x0000000000288947 */ /* 0x000fea0003800000 */
        /* <DEDUP_REMOVED lines=8> */
[----:B-1----:R-:W-:Y:S01]  /*04e0*/  FFMA R24, R21, UR4, R24 ;  /* 0x0000000415187c23 */ /* 0x002fe20008000018 */
[----:B------:R-:W-:Y:S06]  /*04f0*/  BRA `(.L_x_4) ;  /* 0x00000000000c7947 */ /* 0x000fec0003800000 */
.L_x_3:
[----:B------:R-:W0:Y:S01]  /*0500*/  LDS R21, [R16+-0x114] ;  /* 0xfffeec0010157984 */ /* 0x000e220000000800 */
[----:B------:R-:W0:Y:S02]  /*0510*/  LDCU UR4, c[0x3][0x2c] ;  /* 0x00c00580ff0477ac */ /* 0x000e240008000800 */
[----:B0-----:R-:W-:-:S07]  /*0520*/  FFMA R24, R21, UR4, R24 ;  /* 0x0000000415187c23 */ /* 0x001fce0008000018 */
.L_x_4:
[----:B------:R-:W-:Y:S05]  /*0530*/  BSYNC.RECONVERGENT B0 ;  /* 0x0000000000007941 */ /* 0x000fea0003800200 */
.L_x_2:
[----:B------:R-:W-:Y:S01]  /*0540*/  VIMNMX.U32 R20, PT, PT, R6, R15, !PT ;  /* 0x0000000f06147248 */ /* 0x000fe20007fe0000 */
[----:B------:R-:W-:Y:S03]  /*0550*/  BSSY.RECONVERGENT B0, `(.L_x_5) ;  /* 0x0000010000007945 */ /* 0x000fe60003800200 */
[----:B------:R-:W-:-:S13]  /*0560*/  ISETP.GE.U32.AND P0, PT, R20, 0x11, PT ;  /* 0x000000111400780c */ /* 0x000fda0003f06070 */
        /* <DEDUP_REMOVED lines=11> */
.L_x_6:
[----:B------:R-:W0:Y:S01]  /*0620*/  LDS R21, [R16+-0xd4] ;  /* 0xffff2c0010157984 */ /* 0x000e220000000800 */
[----:B------:R-:W0:Y:S02]  /*0630*/  LDCU UR4, c[0x3][0x58] ;  /* 0x00c00b00ff0477ac */ /* 0x000e240008000800 */
[----:B0-----:R-:W-:-:S07]  /*0640*/  FFMA R24, R21, UR4, R24 ;  /* 0x0000000415187c23 */ /* 0x001fce0008000018 */
.L_x_7:
[----:B------:R-:W-:Y:S05]  /*0650*/  BSYNC.RECONVERGENT B0 ;  /* 0x0000000000007941 */ /* 0x000fea0003800200 */
.L_x_5:
        /* <DEDUP_REMOVED lines=8> */
[----:B------:R-:W-:Y:S01]  /*06e0*/  LEA R22, R23, R18, 0xa ;  /* 0x0000001217167211 */ /* 0x000fe200078e50ff */
[----:B------:R-:W1:Y:S04]  /*06f0*/  LDCU UR4, c[0x3][0x84] ;  /* 0x00c01080ff0477ac */ /* 0x000e680008000800 */
[----:B0-----:R-:W-:-:S06]  /*0700*/  IMAD.WIDE.U32 R20, R22, 0x4, R20 ;  /* 0x0000000416147825 */ /* 0x001fcc00078e0014 */
[----:B------:R-:W1:Y:S02]  /*0710*/  LDG.E.CONSTANT R21, desc[UR6][R20.64] ;  /* 0x0000000614157981 */ /* 0x000e64000c1e9900 */
[----:B-1----:R-:W-:Y:S01]  /*0720*/  FFMA R24, R21, UR4, R24 ;  /* 0x0000000415187c23 */ /* 0x002fe20008000018 */
[----:B------:R-:W-:Y:S06]  /*0730*/  BRA `(.L_x_10) ;  /* 0x00000000000c7947 */ /* 0x000fec0003800000 */
.L_x_9:
[----:B------:R-:W0:Y:S01]  /*0740*/  LDS R21, [R16+-0x94] ;  /* 0xffff6c0010157984 */ /* 0x000e220000000800 */
[----:B------:R-:W0:Y:S02]  /*0750*/  LDCU UR4, c[0x3][0x84] ;  /* 0x00c01080ff0477ac */ /* 0x000e240008000800 */
[----:B0-----:R-:W-:-:S07]  /*0760*/  FFMA R24, R21, UR4, R24 ;  /* 0x0000000415187c23 */ /* 0x001fce0008000018 */
.L_x_10:
[----:B------:R-:W-:Y:S05]  /*0770*/  BSYNC.RECONVERGENT B0 ;  /* 0x0000000000007941 */ /* 0x000fea0003800200 */
.L_x_8:
        /* <DEDUP_REMOVED lines=14> */
.L_x_12:
[----:B------:R-:W0:Y:S01]  /*0860*/  LDS R21, [R16+-0x54] ;  /* 0xffffac0010157984 */ /* 0x000e220000000800 */
[----:B------:R-:W0:Y:S02]  /*0870*/  LDCU UR4, c[0x3][0xb0] ;  /* 0x00c01600ff0477ac */ /* 0x000e240008000800 */
[----:B0-----:R-:W-:-:S07]  /*0880*/  FFMA R24, R21, UR4, R24 ;  /* 0x0000000415187c23 */ /* 0x001fce0008000018 */
.L_x_13:
[----:B------:R-:W-:Y:S05]  /*0890*/  BSYNC.RECONVERGENT B0 ;  /* 0x0000000000007941 */ /* 0x000fea0003800200 */
.L_x_11:
        /* <DEDUP_REMOVED lines=14> */
.L_x_15:
[----:B------:R-:W0:Y:S01]  /*0980*/  LDS R21, [R16+-0x14] ;  /* 0xffffec0010157984 */ /* 0x000e220000000800 */
[----:B------:R-:W0:Y:S02]  /*0990*/  LDCU UR4, c[0x3][0xdc] ;  /* 0x00c01b80ff0477ac */ /* 0x000e240008000800 */
[----:B0-----:R-:W-:-:S07]  /*09a0*/  FFMA R24, R21, UR4, R24 ;  /* 0x0000000415187c23 */ /* 0x001fce0008000018 */
.L_x_16:
[----:B------:R-:W-:Y:S05]  /*09b0*/  BSYNC.RECONVERGENT B0 ;  /* 0x0000000000007941 */ /* 0x000fea0003800200 */
.L_x_14:
[----:B------:R-:W-:Y:S01]  /*09c0*/  ISETP.GE.U32.AND P2, PT, R6, 0x11, PT ;  /* 0x000000110600780c */ /* 0x000fe20003f46070 */
[----:B------:R-:W-:Y:S01]  /*09d0*/  BSSY.RECONVERGENT B0, `(.L_x_17) ;  /* 0x0000010000007945 */ /* 0x000fe20003800200 */
[----:B------:R-:W-:-:S13]  /*09e0*/  ISETP.LT.U32.AND P0, PT, R3, 0x10, PT ;  /* 0x000000100300780c */ /* 0x000fda0003f01070 */
[----:B------:R-:W-:Y:S05]  /*09f0*/  @!P2 BRA P0, `(.L_x_18) ;  /* 0x000000000028a947 */ /* 0x000fea0000000000 */
[----:B------:R-:W-:-:S04]  /*0a00*/  ISETP.GT.U32.AND P0, PT, R5, 0x3fe, PT ;  /* 0x000003fe0500780c */ /* 0x000fc80003f04070 */
[----:B------:R-:W-:-:S13]  /*0a10*/  ISETP.GT.U32.OR P0, PT, R18, 0x3ff, P0 ;  /* 0x000003ff1200780c */ /* 0x000fda0000704470 */
[----:B------:R-:W-:Y:S05]  /*0a20*/  @P0 BRA `(.L_x_19) ;  /* 0x0000000000280947 */ /* 0x000fea0003800000 */
[----:B------:R-:W0:Y:S01]  /*0a30*/  LDC.64 R20, c[0x0][0x380] ;  /* 0x0000e000ff147b82 */ /* 0x000e220000000a00 */
[----:B------:R-:W-:Y:S01]  /*0a40*/  IADD3 R6, PT, PT, R18, R27, RZ ;  /* 0x0000001b12067210 */ /* 0x000fe20007ffe0ff */
[----:B------:R-:W1:Y:S04]  /*0a50*/  LDCU UR4, c[0x3][0x108] ;  /* 0x00c02100ff0477ac */ /* 0x000e680008000800 */
[----:B0-----:R-:W-:-:S06]  /*0a60*/  IMAD.WIDE.U32 R20, R6, 0x4, R20 ;  /* 0x0000000406147825 */ /* 0x001fcc00078e0014 */
[----:B------:R-:W1:Y:S02]  /*0a70*/  LDG.E.CONSTANT R21, desc[UR6][R20.64] ;  /* 0x0000000614157981 */ /* 0x000e64000c1e9900 */
[----:B-1----:R-:W-:Y:S01]  /*0a80*/  FFMA R24, R21, UR4, R24 ;  /* 0x0000000415187c23 */ /* 0x002fe20008000018 */
[----:B------:R-:W-:Y:S06]  /*0a90*/  BRA `(.L_x_19) ;  /* 0x00000000000c7947 */ /* 0x000fec0003800000 */
.L_x_18:
[----:B------:R-:W0:Y:S01]  /*0aa0*/  LDS R21, [R16+0x2c] ;  /* 0x00002c0010157984 */ /* 0x000e220000000800 */
[----:B------:R-:W0:Y:S02]  /*0ab0*/  LDCU UR4, c[0x3][0x108] ;  /* 0x00c02100ff0477ac */ /* 0x000e240008000800 */
[----:B0-----:R-:W-:-:S07]  /*0ac0*/  FFMA R24, R21, UR4, R24 ;  /* 0x0000000415187c23 */ /* 0x001fce0008000018 */
.L_x_19:
[----:B------:R-:W-:Y:S05]  /*0ad0*/  BSYNC.RECONVERGENT B0 ;  /* 0x0000000000007941 */ /* 0x000fea0003800200 */
.L_x_17:
[----:B------:R-:W-:Y:S01]  /*0ae0*/  ISETP.LT.U32.AND P0, PT, R3, 0xf, PT ;  /* 0x0000000f0300780c */ /* 0x000fe20003f01070 */
[----:B------:R-:W-:-:S12]  /*0af0*/  BSSY.RECONVERGENT B0, `(.L_x_20) ;  /* 0x000000f000007945 */ /* 0x000fd80003800200 */
[----:B------:R-:W-:Y:S05]  /*0b00*/  @!P2 BRA P0, `(.L_x_21) ;  /* 0x000000000028a947 */ /* 0x000fea0000000000 */
[----:B------:R-:W-:-:S04]  /*0b10*/  ISETP.GT.U32.AND P0, PT, R5, 0x3fd, PT ;  /* 0x000003fd0500780c */ /* 0x000fc80003f04070 */
[----:B------:R-:W-:-:S13]  /*0b20*/  ISETP.GT.U32.OR P0, PT, R18, 0x3ff, P0 ;  /* 0x000003ff1200780c */ /* 0x000fda0000704470 */
[----:B------:R-:W-:Y:S05]  /*0b30*/  @P0 BRA `(.L_x_22) ;  /* 0x0000000000280947 */ /* 0x000fea0003800000 */
[----:B------:R-:W0:Y:S01]  /*0b40*/  LDC.64 R20, c[0x0][0x380] ;  /* 0x0000e000ff147b82 */ /* 0x000e220000000a00 */
[----:B------:R-:W-:Y:S01]  /*0b50*/  IMAD.IADD R6, R18, 0x1, R29 ;  /* 0x0000000112067824 */ /* 0x000fe200078e021d */
[----:B------:R-:W1:Y:S03]  /*0b60*/  LDCU UR4, c[0x3][0x134] ;  /* 0x00c02680ff0477ac */ /* 0x000e660008000800 */
[----:B0-----:R-:W-:-:S06]  /*0b70*/  IMAD.WIDE.U32 R20, R6, 0x4, R20 ;  /* 0x0000000406147825 */ /* 0x001fcc00078e0014 */
[----:B------:R-:W1:Y:S02]  /*0b80*/  LDG.E.CONSTANT R21, desc[UR6][R20.64] ;  /* 0x0000000614157981 */ /* 0x000e64000c1e9900 */
[----:B-1----:R-:W-:Y:S01]  /*0b90*/  FFMA R24, R21, UR4, R24 ;  /* 0x0000000415187c23 */ /* 0x002fe20008000018 */
[----:B------:R-:W-:Y:S06]  /*0ba0*/  BRA `(.L_x_22) ;  /* 0x00000000000c7947 */ /* 0x000fec0003800000 */
.L_x_21:
[----:B------:R-:W0:Y:S01]  /*0bb0*/  LDS R21, [R16+0x6c] ;  /* 0x00006c0010157984 */ /* 0x000e220000000800 */
[----:B------:R-:W0:Y:S02]  /*0bc0*/  LDCU UR4, c[0x3][0x134] ;  /* 0x00c02680ff0477ac */ /* 0x000e240008000800 */
[----:B0-----:R-:W-:-:S07]  /*0bd0*/  FFMA R24, R21, UR4, R24 ;  /* 0x0000000415187c23 */ /* 0x001fce0008000018 */
.L_x_22:
[----:B------:R-:W-:Y:S05]  /*0be0*/  BSYNC.RECONVERGENT B0 ;  /* 0x0000000000007941 */ /* 0x000fea0003800200 */
.L_x_20:
        /* <DEDUP_REMOVED lines=13> */
.L_x_24:
[----:B------:R-:W0:Y:S01]  /*0cc0*/  LDS R21, [R16+0xac] ;  /* 0x0000ac0010157984 */ /* 0x000e220000000800 */
[----:B------:R-:W0:Y:S02]  /*0cd0*/  LDCU UR4, c[0x3][0x160] ;  /* 0x00c02c00ff0477ac */ /* 0x000e240008000800 */
[----:B0-----:R-:W-:-:S07]  /*0ce0*/  FFMA R24, R21, UR4, R24 ;  /* 0x0000000415187c23 */ /* 0x001fce0008000018 */
.L_x_25:
[----:B------:R-:W-:Y:S05]  /*0cf0*/  BSYNC.RECONVERGENT B0 ;  /* 0x0000000000007941 */ /* 0x000fea0003800200 */
.L_x_23:
[----:B------:R-:W-:Y:S01]  /*0d00*/  ISETP.LT.U32.AND P0, PT, R3, 0xd, PT ;  /* 0x0000000d0300780c */ /* 0x000fe20003f01070 */
[----:B------:R-:W-:-:S12]  /*0d10*/  BSSY.RECONVERGENT B0, `(.L_x_26) ;  /* 0x000000f000007945 */ /* 0x000fd80003800200 */
        /* <DEDUP_REMOVED lines=11> */
.L_x_27:
[----:B------:R-:W0:Y:S01]  /*0dd0*/  LDS R21, [R16+0xec] ;  /* 0x0000ec0010157984 */ /* 0x000e220000000800 */
[----:B------:R-:W0:Y:S02]  /*0de0*/  LDCU UR4, c[0x3][0x18c] ;  /* 0x00c03180ff0477ac */ /* 0x000e240008000800 */
[----:B0-----:R-:W-:-:S07]  /*0df0*/  FFMA R24, R21, UR4, R24 ;  /* 0x0000000415187c23 */ /* 0x001fce0008000018 */
.L_x_28:
[----:B------:R-:W-:Y:S05]  /*0e00*/  BSYNC.RECONVERGENT B0 ;  /* 0x0000000000007941 */ /* 0x000fea0003800200 */
.L_x_26:
        /* <DEDUP_REMOVED lines=13> */
.L_x_30:
[----:B------:R-:W0:Y:S01]  /*0ee0*/  LDS R21, [R16+0x12c] ;  /* 0x00012c0010157984 */ /* 0x000e220000000800 */
[----:B------:R-:W0:Y:S02]  /*0ef0*/  LDCU UR4, c[0x3][0x1b8] ;  /* 0x00c03700ff0477ac */ /* 0x000e240008000800 */
[----:B0-----:R-:W-:-:S07]  /*0f00*/  FFMA R24, R21, UR4, R24 ;  /* 0x0000000415187c23 */ /* 0x001fce0008000018 */
.L_x_31:
[----:B------:R-:W-:Y:S05]  /*0f10*/  BSYNC.RECONVERGENT B0 ;  /* 0x0000000000007941 */ /* 0x000fea0003800200 */
.L_x_29:
        /* <DEDUP_REMOVED lines=13> */
.L_x_33:
[----:B------:R-:W0:Y:S01]  /*0ff0*/  LDS R21, [R16+0x16c] ;  /* 0x00016c0010157984 */ /* 0x000e220000000800 */
[----:B------:R-:W0:Y:S02]  /*1000*/  LDCU UR4, c[0x3][0x1e4] ;  /* 0x00c03c80ff0477ac */ /* 0x000e240008000800 */
[----:B0-----:R-:W-:-:S07]  /*1010*/  FFMA R24, R21, UR4, R24 ;  /* 0x0000000415187c23 */ /* 0x001fce0008000018 */
.L_x_34:
[----:B------:R-:W-:Y:S05]  /*1020*/  BSYNC.RECONVERGENT B0 ;  /* 0x0000000000007941 */ /* 0x000fea0003800200 */
.L_x_32:
[C---:B------:R-:W-:Y:S01]  /*1030*/  IADD3 R16, PT, PT, R0.reuse, -0x4, RZ ;  /* 0xfffffffc00107810 */ /* 0x040fe20007ffe0ff */
[----:B------:R-:W-:Y:S01]  /*1040*/  VIADD R18, R0, 0x1 ;  /* 0x0000000100127836 */ /* 0x000fe20000000000 */
[----:B------:R-:W-:Y:S02]  /*1050*/  BSSY.RECONVERGENT B0, `(.L_x_35) ;  /* 0x0000015000007945 */ /* 0x000fe40003800200 */
[----:B------:R-:W-:Y:S01]  /*1060*/  VIADDMNMX.U32 R6, R3, 0xfffffffb, R16, !PT ;  /* 0xfffffffb03067846 */ /* 0x000fe20007800010 */
[----:B------:R-:W-:-:S03]  /*1070*/  IMAD R22, R18, 0x4, R4 ;  /* 0x0000000412167824 */ /* 0x000fc600078e0204 */
[----:B------:R-:W-:Y:S02]  /*1080*/  ISETP.GT.U32.AND P2, PT, R6, 0x10, PT ;  /* 0x000000100600780c */ /* 0x000fe40003f44070 */
[----:B------:R-:W-:-:S11]  /*1090*/  LEA R22, R3, R22, 0x6 ;  /* 0x0000001603167211 */ /* 0x000fd600078e30ff */
[----:B------:R-:W0:Y:S01]  /*10a0*/  @!P2 LDS R21, [R22+-0x154] ;  /* 0xfffeac001615a984 */ /* 0x000e220000000800 */
[----:B------:R-:W0:Y:S02]  /*10b0*/  @!P2 LDC R6, c[0x3][0x4] ;  /* 0x00c00100ff06ab82 */ /* 0x000e240000000800 */
[----:B0-----:R-:W-:Y:S01]  /*10c0*/  @!P2 FFMA R24, R21, R6, R24 ;  /* 0x000000061518a223 */ /* 0x001fe20000000018 */
[----:B------:R-:W-:-:S04]  /*10d0*/  VIMNMX.U32 R6, PT, PT, R7, R16, !PT ;  /* 0x0000001007067248 */ /* 0x000fc80007fe0000 */
[----:B------:R-:W-:Y:S01]  /*10e0*/  ISETP.GE.U32.AND P0, PT, R6, 0x11, PT ;  /* 0x000000110600780c */ /* 0x000fe20003f06070 */
[----:B------:R-:W-:Y:S01]  /*10f0*/  VIADD R6, R2, 0xfffffffc ;  /* 0xfffffffc02067836 */ /* 0x000fe20000000000 */
[----:B------:R-:W-:Y:S11]  /*1100*/  @!P2 BRA `(.L_x_36) ;  /* 0x000000000024a947 */ /* 0x000ff60003800000 */
        /* <DEDUP_REMOVED lines=8> */
[----:B-1----:R-:W-:-:S07]  /*1190*/  FFMA R24, R21, UR4, R24 ;  /* 0x0000000415187c23 */ /* 0x002fce0008000018 */
.L_x_36:
[----:B------:R-:W-:Y:S05]  /*11a0*/  BSYNC.RECONVERGENT B0 ;  /* 0x0000000000007941 */ /* 0x000fea0003800200 */
.L_x_35:
[----:B------:R-:W-:Y:S04]  /*11b0*/  BSSY.RECONVERGENT B0, `(.L_x_37) ;  /* 0x000000f000007945 */ /* 0x000fe80003800200 */
        /* <DEDUP_REMOVED lines=11> */
.L_x_38:
[----:B------:R-:W0:Y:S01]  /*1270*/  LDS R21, [R22+-0x114] ;  /* 0xfffeec0016157984 */ /* 0x000e220000000800 */
[----:B------:R-:W0:Y:S02]  /*1280*/  LDCU UR4, c[0x3][0x30] ;  /* 0x00c00600ff0477ac */ /* 0x000e240008000800 */
[----:B0-----:R-:W-:-:S07]  /*1290*/  FFMA R24, R21, UR4, R24 ;  /* 0x0000000415187c23 */ /* 0x001fce0008000018 */
.L_x_39:
[----:B------:R-:W-:Y:S05]  /*12a0*/  BSYNC.RECONVERGENT B0 ;  /* 0x0000000000007941 */ /* 0x000fea0003800200 */
.L_x_37:
        /* <DEDUP_REMOVED lines=14> */
.L_x_41:
[----:B------:R-:W0:Y:S01]  /*1390*/  LDS R21, [R22+-0xd4] ;  /* 0xffff2c0016157984 */ /* 0x000e220000000800 */
[----:B------:R-:W0:Y:S02]  /*13a0*/  LDCU UR4, c[0x3][0x5c] ;  /* 0x00c00b80ff0477ac */ /* 0x000e240008000800 */
[----:B0-----:R-:W-:-:S07]  /*13b0*/  FFMA R24, R21, UR4, R24 ;  /* 0x0000000415187c23 */ /* 0x001fce0008000018 */
.L_x_42:
[----:B------:R-:W-:Y:S05]  /*13c0*/  BSYNC.RECONVERGENT B0 ;  /* 0x0000000000007941 */ /* 0x000fea0003800200 */
.L_x_40:
        /* <DEDUP_REMOVED lines=14> */
.L_x_44:
[----:B------:R-:W0:Y:S01]  /*14b0*/  LDS R21, [R22+-0x94] ;  /* 0xffff6c0016157984 */ /* 0x000e220000000800 */
[----:B------:R-:W0:Y:S02]  /*14c0*/  LDCU UR4, c[0x3][0x88] ;  /* 0x00c01100ff0477ac */ /* 0x000e240008000800 */
[----:B0-----:R-:W-:-:S07]  /*14d0*/  FFMA R24, R21, UR4, R24 ;  /* 0x0000000415187c23 */ /* 0x001fce0008000018 */
.L_x_45:
[----:B------:R-:W-:Y:S05]  /*14e0*/  BSYNC.RECONVERGENT B0 ;  /* 0x0000000000007941 */ /* 0x000fea0003800200 */
.L_x_43:
        /* <DEDUP_REMOVED lines=14> */
.L_x_47:
[----:B------:R-:W0:Y:S01]  /*15d0*/  LDS R21, [R22+-0x54] ;  /* 0xffffac0016157984 */ /* 0x000e220000000800 */
[----:B------:R-:W0:Y:S02]  /*15e0*/  LDCU UR4, c[0x3][0xb4] ;  /* 0x00c01680ff0477ac */ /* 0x000e240008000800 */
[----:B0-----:R-:W-:-:S07]  /*15f0*/  FFMA R24, R21, UR4, R24 ;  /* 0x0000000415187c23 */ /* 0x001fce0008000018 */
.L_x_48:
[----:B------:R-:W-:Y:S05]  /*1600*/  BSYNC.RECONVERGENT B0 ;  /* 0x0000000000007941 */ /* 0x000fea0003800200 */
.L_x_46:
        /* <DEDUP_REMOVED lines=14> */
.L_x_50:
[----:B------:R-:W0:Y:S01]  /*16f0*/  LDS R21, [R22+-0x14] ;  /* 0xffffec0016157984 */ /* 0x000e220000000800 */
[----:B------:R-:W0:Y:S02]  /*1700*/  LDCU UR4, c[0x3][0xe0] ;  /* 0x00c01c00ff0477ac */ /* 0x000e240008000800 */
[----:B0-----:R-:W-:-:S07]  /*1710*/  FFMA R24, R21, UR4, R24 ;  /* 0x0000000415187c23 */ /* 0x001fce0008000018 */
.L_x_51:
[----:B------:R-:W-:Y:S05]  /*1720*/  BSYNC.RECONVERGENT B0 ;  /* 0x0000000000007941 */ /* 0x000fea0003800200 */
.L_x_49:
        /* <DEDUP_REMOVED lines=14> */
.L_x_53:
[----:B------:R-:W0:Y:S01]  /*1810*/  LDS R21, [R22+0x2c] ;  /* 0x00002c0016157984 */ /* 0x000e220000000800 */
[----:B------:R-:W0:Y:S02]  /*1820*/  LDCU UR4, c[0x3][0x10c] ;  /* 0x00c02180ff0477ac */ /* 0x000e240008000800 */
[----:B0-----:R-:W-:-:S07]  /*1830*/  FFMA R24, R21, UR4, R24 ;  /* 0x0000000415187c23 */ /* 0x001fce0008000018 */
.L_x_54:
[----:B------:R-:W-:Y:S05]  /*1840*/  BSYNC.RECONVERGENT B0 ;  /* 0x0000000000007941 */ /* 0x000fea0003800200 */
.L_x_52:
        /* <DEDUP_REMOVED lines=13> */
.L_x_56:
[----:B------:R-:W0:Y:S01]  /*1920*/  LDS R21, [R22+0x6c] ;  /* 0x00006c0016157984 */ /* 0x000e220000000800 */
[----:B------:R-:W0:Y:S02]  /*1930*/  LDCU UR4, c[0x3][0x138] ;  /* 0x00c02700ff0477ac */ /* 0x000e240008000800 */
[----:B0-----:R-:W-:-:S07]  /*1940*/  FFMA R24, R21, UR4, R24 ;  /* 0x0000000415187c23 */ /* 0x001fce0008000018 */
.L_x_57:
[----:B------:R-:W-:Y:S05]  /*1950*/  BSYNC.RECONVERGENT B0 ;  /* 0x0000000000007941 */ /* 0x000fea0003800200 */
.L_x_55:
        /* <DEDUP_REMOVED lines=13> */
.L_x_59:
[----:B------:R-:W0:Y:S01]  /*1a30*/  LDS R21, [R22+0xac] ;  /* 0x0000ac0016157984 */ /* 0x000e220000000800 */
[----:B------:R-:W0:Y:S02]  /*1a40*/  LDCU UR4, c[0x3][0x164] ;  /* 0x00c02c80ff0477ac */ /* 0x000e240008000800 */
[----:B0-----:R-:W-:-:S07]  /*1a50*/  FFMA R24, R21, UR4, R24 ;  /* 0x0000000415187c23 */ /* 0x001fce0008000018 */
.L_x_60:
[----:B------:R-:W-:Y:S05]  /*1a60*/  BSYNC.RECONVERGENT B0 ;  /* 0x0000000000007941 */ /* 0x000fea0003800200 */
.L_x_58:
        /* <DEDUP_REMOVED lines=13> */
.L_x_62:
[----:B------:R-:W0:Y:S01]  /*1b40*/  LDS R21, [R22+0xec] ;  /* 0x0000ec0016157984 */ /* 0x000e220000000800 */
[----:B------:R-:W0:Y:S02]  /*1b50*/  LDCU UR4, c[0x3][0x190] ;  /* 0x00c03200ff0477ac */ /* 0x000e240008000800 */
[----:B0-----:R-:W-:-:S07]  /*1b60*/  FFMA R24, R21, UR4, R24 ;  /* 0x0000000415187c23 */ /* 0x001fce0008000018 */
.L_x_63:
[----:B------:R-:W-:Y:S05]  /*1b70*/  BSYNC.RECONVERGENT B0 ;  /* 0x0000000000007941 */ /* 0x000fea0003800200 */
.L_x_61:
        /* <DEDUP_REMOVED lines=13> */
.L_x_65:
[----:B------:R-:W0:Y:S01]  /*1c50*/  LDS R21, [R22+0x12c] ;  /* 0x00012c0016157984 */ /* 0x000e220000000800 */
[----:B------:R-:W0:Y:S02]  /*1c60*/  LDCU UR4, c[0x3][0x1bc] ;  /* 0x00c03780ff0477ac */ /* 0x000e240008000800 */
[----:B0-----:R-:W-:-:S07]  /*1c70*/  FFMA R24, R21, UR4, R24 ;  /* 0x0000000415187c23 */ /* 0x001fce0008000018 */
.L_x_66:
[----:B------:R-:W-:Y:S05]  /*1c80*/  BSYNC.RECONVERGENT B0 ;  /* 0x0000000000007941 */ /* 0x000fea0003800200 */
.L_x_64:
        /* <DEDUP_REMOVED lines=13> */
.L_x_68:
[----:B------:R-:W0:Y:S01]  /*1d60*/  LDS R21, [R22+0x16c] ;  /* 0x00016c0016157984 */ /* 0x000e220000000800 */
[----:B------:R-:W0:Y:S02]  /*1d70*/  LDCU UR4, c[0x3][0x1e8] ;  /* 0x00c03d00ff0477ac */ /* 0x000e240008000800 */
[----:B0-----:R-:W-:-:S07]  /*1d80*/  FFMA R24, R21, UR4, R24 ;  /* 0x0000000415187c23 */ /* 0x001fce0008000018 */
.L_x_69:
[----:B------:R-:W-:Y:S05]  /*1d90*/  BSYNC.RECONVERGENT B0 ;  /* 0x0000000000007941 */ /* 0x000fea0003800200 */
.L_x_67:
[C---:B------:R-:W-:Y:S01]  /*1da0*/  VIADD R16, R0.reuse, 0xfffffffd ;  /* 0xfffffffd00107836 */ /* 0x040fe20000000000 */
[----:B------:R-:W-:Y:S01]  /*1db0*/  IADD3 R21, PT, PT, R0, 0x2, RZ ;  /* 0x0000000200157810 */ /* 0x000fe20007ffe0ff */
[----:B------:R-:W-:Y:S03]  /*1dc0*/  BSSY.RECONVERGENT B0, `(.L_x_70) ;  /* 0x0000015000007945 */ /* 0x000fe60003800200 */
[----:B------:R-:W-:Y:S01]  /*1dd0*/  VIADDMNMX.U32 R6, R3, 0xfffffffb, R16, !PT ;  /* 0xfffffffb03067846 */ /* 0x000fe20007800010 */
[----:B------:R-:W-:-:S03]  /*1de0*/  IMAD R22, R21, 0x4, R4 ;  /* 0x0000000415167824 */ /* 0x000fc600078e0204 */
[----:B------:R-:W-:Y:S01]  /*1df0*/  ISETP.GT.U32.AND P2, PT, R6, 0x10, PT ;  /* 0x000000100600780c */ /* 0x000fe20003f44070 */
[----:B------:R-:W-:-:S12]  /*1e00*/  IMAD R22, R3, 0x40, R22 ;  /* 0x0000004003167824 */ /* 0x000fd800078e0216 */
[----:B------:R-:W0:Y:S01]  /*1e10*/  @!P2 LDS R21, [R22+-0x154] ;  /* 0xfffeac001615a984 */ /* 0x000e220000000800 */
[----:B------:R-:W0:Y:S02]  /*1e20*/  @!P2 LDC R6, c[0x3][0x8] ;  /* 0x00c00200ff06ab82 */ /* 0x000e240000000800 */
[----:B0-----:R-:W-:Y:S01]  /*1e30*/  @!P2 FFMA R24, R21, R6, R24 ;  /* 0x000000061518a223 */ /* 0x001fe20000000018 */
[----:B------:R-:W-:-:S04]  /*1e40*/  VIMNMX.U32 R6, PT, PT, R7, R16, !PT ;  /* 0x0000001007067248 */ /* 0x000fc80007fe0000 */
[----:B------:R-:W-:Y:S02]  /*1e50*/  ISETP.GE.U32.AND P0, PT, R6, 0x11, PT ;  /* 0x000000110600780c */ /* 0x000fe40003f06070 */
[----:B------:R-:W-:Y:S01]  /*1e60*/  IADD3 R6, PT, PT, R2, -0x3, RZ ;  /* 0xfffffffd02067810 */ /* 0x000fe20007ffe0ff */
[----:B------:R-:W-:Y:S10]  /*1e70*/  @!P2 BRA `(.L_x_71) ;  /* 0x000000000024a947 */ /* 0x000ff40003800000 */
        /* <DEDUP_REMOVED lines=9> */
.L_x_71:
[----:B------:R-:W-:Y:S05]  /*1f10*/  BSYNC.RECONVERGENT B0 ;  /* 0x0000000000007941 */ /* 0x000fea0003800200 */
.L_x_70:
[----:B------:R-:W-:Y:S04]  /*1f20*/  BSSY.RECONVERGENT B0, `(.L_x_72) ;  /* 0x000000f000007945 */ /* 0x000fe80003800200 */
        /* <DEDUP_REMOVED lines=11> */
.L_x_73:
[----:B------:R-:W0:Y:S01]  /*1fe0*/  LDS R21, [R22+-0x114] ;  /* 0xfffeec0016157984 */ /* 0x000e220000000800 */
[----:B------:R-:W0:Y:S02]  /*1ff0*/  LDCU UR4, c[0x3][0x34] ;  /* 0x00c00680ff0477ac */ /* 0x000e240008000800 */
[----:B0-----:R-:W-:-:S07]  /*2000*/  FFMA R24, R21, UR4, R24 ;  /* 0x0000000415187c23 */ /* 0x001fce0008000018 */
.L_x_74:
[----:B------:R-:W-:Y:S05]  /*2010*/  BSYNC.RECONVERGENT B0 ;  /* 0x0000000000007941 */ /* 0x000fea0003800200 */
.L_x_72:
        /* <DEDUP_REMOVED lines=14> */
.L_x_76:
[----:B------:R-:W0:Y:S01]  /*2100*/  LDS R21, [R22+-0xd4] ;  /* 0xffff2c0016157984 */ /* 0x000e220000000800 */
[----:B------:R-:W0:Y:S02]  /*2110*/  LDCU UR4, c[0x3][0x60] ;  /* 0x00c00c00ff0477ac */ /* 0x000e240008000800 */
[----:B0-----:R-:W-:-:S07]  /*2120*/  FFMA R24, R21, UR4, R24 ;  /* 0x0000000415187c23 */ /* 0x001fce0008000018 */
.L_x_77:
[----:B------:R-:W-:Y:S05]  /*2130*/  BSYNC.RECONVERGENT B0 ;  /* 0x0000000000007941 */ /* 0x000fea0003800200 */
.L_x_75:
        /* <DEDUP_REMOVED lines=14> */
.L_x_79:
[----:B------:R-:W0:Y:S01]  /*2220*/  LDS R21, [R22+-0x94] ;  /* 0xffff6c0016157984 */ /* 0x000e220000000800 */
[----:B------:R-:W0:Y:S02]  /*2230*/  LDCU UR4, c[0x3][0x8c] ;  /* 0x00c01180ff0477ac */ /* 0x000e240008000800 */
[----:B0-----:R-:W-:-:S07]  /*2240*/  FFMA R24, R21, UR4, R24 ;  /* 0x0000000415187c23 */ /* 0x001fce0008000018 */
.L_x_80:
[----:B------:R-:W-:Y:S05]  /*2250*/  BSYNC.RECONVERGENT B0 ;  /* 0x0000000000007941 */ /* 0x000fea0003800200 */
.L_x_78:
        /* <DEDUP_REMOVED lines=14> */
.L_x_82:
[----:B------:R-:W0:Y:S01]  /*2340*/  LDS R21, [R22+-0x54] ;  /* 0xffffac0016157984 */ /* 0x000e220000000800 */
[----:B------:R-:W0:Y:S02]  /*2350*/  LDCU UR4, c[0x3][0xb8] ;  /* 0x00c01700ff0477ac */ /* 0x000e240008000800 */
[----:B0-----:R-:W-:-:S07]  /*2360*/  FFMA R24, R21, UR4, R24 ;  /* 0x0000000415187c23 */ /* 0x001fce0008000018 */
.L_x_83:
[----:B------:R-:W-:Y:S05]  /*2370*/  BSYNC.RECONVERGENT B0 ;  /* 0x0000000000007941 */ /* 0x000fea0003800200 */
.L_x_81:
        /* <DEDUP_REMOVED lines=14> */
.L_x_85:
[----:B------:R-:W0:Y:S01]  /*2460*/  LDS R21, [R22+-0x14] ;  /* 0xffffec0016157984 */ /* 0x000e220000000800 */
[----:B------:R-:W0:Y:S02]  /*2470*/  LDCU UR4, c[0x3][0xe4] ;  /* 0x00c01c80ff0477ac */ /* 0x000e240008000800 */
[----:B0-----:R-:W-:-:S07]  /*2480*/  FFMA R24, R21, UR4, R24 ;  /* 0x0000000415187c23 */ /* 0x001fce0008000018 */
.L_x_86:
[----:B------:R-:W-:Y:S05]  /*2490*/  BSYNC.RECONVERGENT B0 ;  /* 0x0000000000007941 */ /* 0x000fea0003800200 */
.L_x_84:
        /* <DEDUP_REMOVED lines=14> */
.L_x_88:
[----:B------:R-:W0:Y:S01]  /*2580*/  LDS R21, [R22+0x2c] ;  /* 0x00002c0016157984 */ /* 0x000e220000000800 */
[----:B------:R-:W0:Y:S02]  /*2590*/  LDCU UR4, c[0x3][0x110] ;  /* 0x00c02200ff0477ac */ /* 0x000e240008000800 */
[----:B0-----:R-:W-:-:S07]  /*25a0*/  FFMA R24, R21, UR4, R24 ;  /* 0x0000000415187c23 */ /* 0x001fce0008000018 */
.L_x_89:
[----:B------:R-:W-:Y:S05]  /*25b0*/  BSYNC.RECONVERGENT B0 ;  /* 0x0000000000007941 */ /* 0x000fea0003800200 */
.L_x_87:
        /* <DEDUP_REMOVED lines=13> */
.L_x_91:
[----:B------:R-:W0:Y:S01]  /*2690*/  LDS R21, [R22+0x6c] ;  /* 0x00006c0016157984 */ /* 0x000e220000000800 */
[----:B------:R-:W0:Y:S02]  /*26a0*/  LDCU UR4, c[0x3][0x13c] ;  /* 0x00c02780ff0477ac */ /* 0x000e240008000800 */
[----:B0-----:R-:W-:-:S07]  /*26b0*/  FFMA R24, R21, UR4, R24 ;  /* 0x0000000415187c23 */ /* 0x001fce0008000018 */
.L_x_92:
[----:B------:R-:W-:Y:S05]  /*26c0*/  BSYNC.RECONVERGENT B0 ;  /* 0x0000000000007941 */ /* 0x000fea0003800200 */
.L_x_90:
        /* <DEDUP_REMOVED lines=13> */
.L_x_94:
[----:B------:R-:W0:Y:S01]  /*27a0*/  LDS R21, [R22+0xac] ;  /* 0x0000ac0016157984 */ /* 0x000e220000000800 */
[----:B------:R-:W0:Y:S02]  /*27b0*/  LDCU UR4, c[0x3][0x168] ;  /* 0x00c02d00ff0477ac */ /* 0x000e240008000800 */
[----:B0-----:R-:W-:-:S07]  /*27c0*/  FFMA R24, R21, UR4, R24 ;  /* 0x0000000415187c23 */ /* 0x001fce0008000018 */
.L_x_95:
[----:B------:R-:W-:Y:S05]  /*27d0*/  BSYNC.RECONVERGENT B0 ;  /* 0x0000000000007941 */ /* 0x000fea0003800200 */
.L_x_93:
        /* <DEDUP_REMOVED lines=13> */
.L_x_97:
[----:B------:R-:W0:Y:S01]  /*28b0*/  LDS R21, [R22+0xec] ;  /* 0x0000ec0016157984 */ /* 0x000e220000000800 */
[----:B------:R-:W0:Y:S02]  /*28c0*/  LDCU UR4, c[0x3][0x194] ;  /* 0x00c03280ff0477ac */ /* 0x000e240008000800 */
[----:B0-----:R-:W-:-:S07]  /*28d0*/  FFMA R24, R21, UR4, R24 ;  /* 0x0000000415187c23 */ /* 0x001fce0008000018 */
.L_x_98:
[----:B------:R-:W-:Y:S05]  /*28e0*/  BSYNC.RECONVERGENT B0 ;  /* 0x0000000000007941 */ /* 0x000fea0003800200 */
.L_x_96:
        /* <DEDUP_REMOVED lines=13> */
.L_x_100:
[----:B------:R-:W0:Y:S01]  /*29c0*/  LDS R21, [R22+0x12c] ;  /* 0x00012c0016157984 */ /* 0x000e220000000800 */
[----:B------:R-:W0:Y:S02]  /*29d0*/  LDCU UR4, c[0x3][0x1c0] ;  /* 0x00c03800ff0477ac */ /* 0x000e240008000800 */
[----:B0-----:R-:W-:-:S07]  /*29e0*/  FFMA R24, R21, UR4, R24 ;  /* 0x0000000415187c23 */ /* 0x001fce0008000018 */
.L_x_101:
[----:B------:R-:W-:Y:S05]  /*29f0*/  BSYNC.RECONVERGENT B0 ;  /* 0x0000000000007941 */ /* 0x000fea0003800200 */
.L_x_99:
        /* <DEDUP_REMOVED lines=13> */
.L_x_103:
[----:B------:R-:W0:Y:S01]  /*2ad0*/  LDS R21, [R22+0x16c] ;  /* 0x00016c0016157984 */ /* 0x000e220000000800 */
[----:B------:R-:W0:Y:S02]  /*2ae0*/  LDCU UR4, c[0x3][0x1ec] ;  /* 0x00c03d80ff0477ac */ /* 0x000e240008000800 */
[----:B0-----:R-:W-:-:S07]  /*2af0*/  FFMA R24, R21, UR4, R24 ;  /* 0x0000000415187c23 */ /* 0x001fce0008000018 */
.L_x_104:
[----:B------:R-:W-:Y:S05]  /*2b00*/  BSYNC.RECONVERGENT B0 ;  /* 0x0000000000007941 */ /* 0x000fea0003800200 */
.L_x_102:
[C---:B------:R-:W-:Y:S01]  /*2b10*/  VIADD R6, R0.reuse, 0xfffffffe ;  /* 0xfffffffe00067836 */ /* 0x040fe20000000000 */
[----:B------:R-:W-:Y:S01]  /*2b20*/  BSSY.RECONVERGENT B0, `(.L_x_105) ;  /* 0x0000014000007945 */ /* 0x000fe20003800200 */
[----:B------:R-:W-:Y:S02]  /*2b30*/  VIADD R21, R0, 0x3 ;  /* 0x0000000300157836 */ /* 0x000fe40000000000 */
[----:B------:R-:W-:Y:S01]  /*2b40*/  VIADD R22, R2, 0xfffffffe ;  /* 0xfffffffe02167836 */ /* 0x000fe20000000000 */
[----:B------:R-:W-:Y:S02]  /*2b50*/  VIADDMNMX.U32 R6, R3, 0xfffffffb, R6, !PT ;  /* 0xfffffffb03067846 */ /* 0x000fe40007800006 */
[----:B------:R-:W-:Y:S02]  /*2b60*/  LEA R16, R21, R4, 0x2 ;  /* 0x0000000415107211 */ /* 0x000fe400078e10ff */
[----:B------:R-:W-:-:S03]  /*2b70*/  ISETP.GT.U32.AND P0, PT, R6, 0x10, PT ;  /* 0x000000100600780c */ /* 0x000fc60003f04070 */
[----:B------:R-:W-:-:S10]  /*2b80*/  IMAD R16, R3, 0x40, R16 ;  /* 0x0000004003107824 */ /* 0x000fd400078e0210 */
[----:B------:R-:W0:Y:S01]  /*2b90*/  @!P0 LDS R21, [R16+-0x154] ;  /* 0xfffeac0010158984 */ /* 0x000e220000000800 */
[----:B------:R-:W0:Y:S02]  /*2ba0*/  @!P0 LDC R6, c[0x3][0xc] ;  /* 0x00c00300ff068b82 */ /* 0x000e240000000800 */
[----:B0-----:R-:W-:Y:S01]  /*2bb0*/  @!P0 FFMA R24, R21, R6, R24 ;  /* 0x0000000615188223 */ /* 0x001fe20000000018 */
[----:B------:R-:W-:Y:S06]  /*2bc0*/  @!P0 BRA `(.L_x_106) ;  /* 0x0000000000248947 */ /* 0x000fec0003800000 */
        /* <DEDUP_REMOVED lines=8> */
[----:B-1----:R-:W-:-:S07]  /*2c50*/  FFMA R24, R21, UR4, R24 ;  /* 0x0000000415187c23 */ /* 0x002fce0008000018 */
.L_x_106:
[----:B------:R-:W-:Y:S05]  /*2c60*/  BSYNC.RECONVERGENT B0 ;  /* 0x0000000000007941 */ /* 0x000fea0003800200 */
.L_x_105:
[----:B------:R-:W-:Y:S01]  /*2c70*/  VIADD R6, R0, 0xfffffffe ;  /* 0xfffffffe00067836 */ /* 0x000fe20000000000 */
[----:B------:R-:W-:Y:S04]  /*2c80*/  BSSY.RECONVERGENT B0, `(.L_x_107) ;  /* 0x0000011000007945 */ /* 0x000fe80003800200 */
[----:B------:R-:W-:-:S04]  /*2c90*/  VIMNMX.U32 R20, PT, PT, R7, R6, !PT ;  /* 0x0000000607147248 */ /* 0x000fc80007fe0000 */
        /* <DEDUP_REMOVED lines=12> */
.L_x_108:
[----:B------:R-:W0:Y:S01]  /*2d60*/  LDS R21, [R16+-0x114] ;  /* 0xfffeec0010157984 */ /* 0x000e220000000800 */
[----:B------:R-:W0:Y:S02]  /*2d70*/  LDCU UR4, c[0x3][0x38] ;  /* 0x00c00700ff0477ac */ /* 0x000e240008000800 */
[----:B0-----:R-:W-:-:S07]  /*2d80*/  FFMA R24, R21, UR4, R24 ;  /* 0x0000000415187c23 */ /* 0x001fce0008000018 */
.L_x_109:
[----:B------:R-:W-:Y:S05]  /*2d90*/  BSYNC.RECONVERGENT B0 ;  /* 0x0000000000007941 */ /* 0x000fea0003800200 */
.L_x_107:
        /* <DEDUP_REMOVED lines=14> */
.L_x_111:
[----:B------:R-:W0:Y:S01]  /*2e80*/  LDS R21, [R16+-0xd4] ;  /* 0xffff2c0010157984 */ /* 0x000e220000000800 */
[----:B------:R-:W0:Y:S02]  /*2e90*/  LDCU UR4, c[0x3][0x64] ;  /* 0x00c00c80ff0477ac */ /* 0x000e240008000800 */
[----:B0-----:R-:W-:-:S07]  /*2ea0*/  FFMA R24, R21, UR4, R24 ;  /* 0x0000000415187c23 */ /* 0x001fce0008000018 */
.L_x_112:
[----:B------:R-:W-:Y:S05]  /*2eb0*/  BSYNC.RECONVERGENT B0 ;  /* 0x0000000000007941 */ /* 0x000fea0003800200 */
.L_x_110:
        /* <DEDUP_REMOVED lines=14> */
.L_x_114:
[----:B------:R-:W0:Y:S01]  /*2fa0*/  LDS R21, [R16+-0x94] ;  /* 0xffff6c0010157984 */ /* 0x000e220000000800 */
[----:B------:R-:W0:Y:S02]  /*2fb0*/  LDCU UR4, c[0x3][0x90] ;  /* 0x00c01200ff0477ac */ /* 0x000e240008000800 */
[----:B0-----:R-:W-:-:S07]  /*2fc0*/  FFMA R24, R21, UR4, R24 ;  /* 0x0000000415187c23 */ /* 0x001fce0008000018 */
.L_x_115:
[----:B------:R-:W-:Y:S05]  /*2fd0*/  BSYNC.RECONVERGENT B0 ;  /* 0x0000000000007941 */ /* 0x000fea0003800200 */
.L_x_113:
        /* <DEDUP_REMOVED lines=14> */
.L_x_117:
[----:B------:R-:W0:Y:S01]  /*30c0*/  LDS R21, [R16+-0x54] ;  /* 0xffffac0010157984 */ /* 0x000e220000000800 */
[----:B------:R-:W0:Y:S02]  /*30d0*/  LDCU UR4, c[0x3][0xbc] ;  /* 0x00c01780ff0477ac */ /* 0x000e240008000800 */
[----:B0-----:R-:W-:-:S07]  /*30e0*/  FFMA R24, R21, UR4, R24 ;  /* 0x0000000415187c23 */ /* 0x001fce0008000018 */
.L_x_118:
[----:B------:R-:W-:Y:S05]  /*30f0*/  BSYNC.RECONVERGENT B0 ;  /* 0x0000000000007941 */ /* 0x000fea0003800200 */
.L_x_116:
        /* <DEDUP_REMOVED lines=14> */
.L_x_120:
[----:B------:R-:W0:Y:S01]  /*31e0*/  LDS R21, [R16+-0x14] ;  /* 0xffffec0010157984 */ /* 0x000e220000000800 */
[----:B------:R-:W0:Y:S02]  /*31f0*/  LDCU UR4, c[0x3][0xe8] ;  /* 0x00c01d00ff0477ac */ /* 0x000e240008000800 */
[----:B0-----:R-:W-:-:S07]  /*3200*/  FFMA R24, R21, UR4, R24 ;  /* 0x0000000415187c23 */ /* 0x001fce0008000018 */
.L_x_121:
[----:B------:R-:W-:Y:S05]  /*3210*/  BSYNC.RECONVERGENT B0 ;  /* 0x0000000000007941 */ /* 0x000fea0003800200 */
.L_x_119:
        /* <DEDUP_REMOVED lines=14> */
.L_x_123:
[----:B------:R-:W0:Y:S01]  /*3300*/  LDS R21, [R16+0x2c] ;  /* 0x00002c0010157984 */ /* 0x000e220000000800 */
[----:B------:R-:W0:Y:S02]  /*3310*/  LDCU UR4, c[0x3][0x114] ;  /* 0x00c02280ff0477ac */ /* 0x000e240008000800 */
[----:B0-----:R-:W-:-:S07]  /*3320*/  FFMA R24, R21, UR4, R24 ;  /* 0x0000000415187c23 */ /* 0x001fce0008000018 */
.L_x_124:
[----:B------:R-:W-:Y:S05]  /*3330*/  BSYNC.RECONVERGENT B0 ;  /* 0x0000000000007941 */ /* 0x000fea0003800200 */
.L_x_122:
        /* <DEDUP_REMOVED lines=13> */
.L_x_126:
[----:B------:R-:W0:Y:S01]  /*3410*/  LDS R21, [R16+0x6c] ;  /* 0x00006c0010157984 */ /* 0x000e220000000800 */
[----:B------:R-:W0:Y:S02]  /*3420*/  LDCU UR4, c[0x3][0x140] ;  /* 0x00c02800ff0477ac */ /* 0x000e240008000800 */
[----:B0-----:R-:W-:-:S07]  /*3430*/  FFMA R24, R21, UR4, R24 ;  /* 0x0000000415187c23 */ /* 0x001fce0008000018 */
.L_x_127:
[----:B------:R-:W-:Y:S05]  /*3440*/  BSYNC.RECONVERGENT B0 ;  /* 0x0000000000007941 */ /* 0x000fea0003800200 */
.L_x_125:
        /* <DEDUP_REMOVED lines=13> */
.L_x_129:
[----:B------:R-:W0:Y:S01]  /*3520*/  LDS R21, [R16+0xac] ;  /* 0x0000ac0010157984 */ /* 0x000e220000000800 */
[----:B------:R-:W0:Y:S02]  /*3530*/  LDCU UR4, c[0x3][0x16c] ;  /* 0x00c02d80ff0477ac */ /* 0x000e240008000800 */
[----:B0-----:R-:W-:-:S07]  /*3540*/  FFMA R24, R21, UR4, R24 ;  /* 0x0000000415187c23 */ /* 0x001fce0008000018 */
.L_x_130:
[----:B------:R-:W-:Y:S05]  /*3550*/  BSYNC.RECONVERGENT B0 ;  /* 0x0000000000007941 */ /* 0x000fea0003800200 */
.L_x_128:
        /* <DEDUP_REMOVED lines=13> */
.L_x_132:
[----:B------:R-:W0:Y:S01]  /*3630*/  LDS R21, [R16+0xec] ;  /* 0x0000ec0010157984 */ /* 0x000e220000000800 */
[----:B------:R-:W0:Y:S02]  /*3640*/  LDCU UR4, c[0x3][0x198] ;  /* 0x00c03300ff0477ac */ /* 0x000e240008000800 */
[----:B0-----:R-:W-:-:S07]  /*3650*/  FFMA R24, R21, UR4, R24 ;  /* 0x0000000415187c23 */ /* 0x001fce0008000018 */
.L_x_133:
[----:B------:R-:W-:Y:S05]  /*3660*/  BSYNC.RECONVERGENT B0 ;  /* 0x0000000000007941 */ /* 0x000fea0003800200 */
.L_x_131:
        /* <DEDUP_REMOVED lines=13> */
.L_x_135:
[----:B------:R-:W0:Y:S01]  /*3740*/  LDS R21, [R16+0x12c] ;  /* 0x00012c0010157984 */ /* 0x000e220000000800 */
[----:B------:R-:W0:Y:S02]  /*3750*/  LDCU UR4, c[0x3][0x1c4] ;  /* 0x00c03880ff0477ac */ /* 0x000e240008000800 */
[----:B0-----:R-:W-:-:S07]  /*3760*/  FFMA R24, R21, UR4, R24 ;  /* 0x0000000415187c23 */ /* 0x001fce0008000018 */
.L_x_136:
[----:B------:R-:W-:Y:S05]  /*3770*/  BSYNC.RECONVERGENT B0 ;  /* 0x0000000000007941 */ /* 0x000fea0003800200 */
.L_x_134:
        /* <DEDUP_REMOVED lines=13> */
.L_x_138:
[----:B------:R-:W0:Y:S01]  /*3850*/  LDS R21, [R16+0x16c] ;  /* 0x00016c0010157984 */ /* 0x000e220000000800 */
[----:B------:R-:W0:Y:S02]  /*3860*/  LDCU UR4, c[0x3][0x1f0] ;  /* 0x00c03e00ff0477ac */ /* 0x000e240008000800 */
[----:B0-----:R-:W-:-:S07]  /*3870*/  FFMA R24, R21, UR4, R24 ;  /* 0x0000000415187c23 */ /* 0x001fce0008000018 */
.L_x_139:
[----:B------:R-:W-:Y:S05]  /*3880*/  BSYNC.RECONVERGENT B0 ;  /* 0x0000000000007941 */ /* 0x000fea0003800200 */
.L_x_137:
[C---:B------:R-:W-:Y:S01]  /*3890*/  VIADD R16, R0.reuse, 0xffffffff ;  /* 0xffffffff00107836 */ /* 0x040fe20000000000 */
[----:B------:R-:W-:Y:S01]  /*38a0*/  BSSY.RECONVERGENT B0, `(.L_x_140) ;  /* 0x0000016000007945 */ /* 0x000fe20003800200 */
[----:B------:R-:W-:-:S03]  /*38b0*/  VIADD R21, R0, 0x4 ;  /* 0x0000000400157836 */ /* 0x000fc60000000000 */
[----:B------:R-:W-:Y:S02]  /*38c0*/  VIADDMNMX.U32 R6, R3, 0xfffffffb, R16, !PT ;  /* 0xfffffffb03067846 */ /* 0x000fe40007800010 */
[----:B------:R-:W-:Y:S02]  /*38d0*/  LEA R22, R21, R4, 0x2 ;  /* 0x0000000415167211 */ /* 0x000fe400078e10ff */
[----:B------:R-:W-:-:S03]  /*38e0*/  ISETP.GT.U32.AND P2, PT, R6, 0x10, PT ;  /* 0x000000100600780c */ /* 0x000fc60003f44070 */
[----:B------:R-:W-:-:S10]  /*38f0*/  IMAD R22, R3, 0x40, R22 ;  /* 0x0000004003167824 */ /* 0x000fd400078e0216 */
        /* <DEDUP_REMOVED lines=16> */
.L_x_141:
[----:B------:R-:W-:Y:S05]  /*3a00*/  BSYNC.RECONVERGENT B0 ;  /* 0x0000000000007941 */ /* 0x000fea0003800200 */
.L_x_140:
        /* <DEDUP_REMOVED lines=12> */
.L_x_143:
[----:B------:R-:W0:Y:S01]  /*3ad0*/  LDS R21, [R22+-0x114] ;  /* 0xfffeec0016157984 */ /* 0x000e220000000800 */
[----:B------:R-:W0:Y:S02]  /*3ae0*/  LDCU UR4, c[0x3][0x3c] ;  /* 0x00c00780ff0477ac */ /* 0x000e240008000800 */
[----:B0-----:R-:W-:-:S07]  /*3af0*/  FFMA R24, R21, UR4, R24 ;  /* 0x0000000415187c23 */ /* 0x001fce0008000018 */
.L_x_144:
[----:B------:R-:W-:Y:S05]  /*3b00*/  BSYNC.RECONVERGENT B0 ;  /* 0x0000000000007941 */ /* 0x000fea0003800200 */
.L_x_142:
        /* <DEDUP_REMOVED lines=14> */
.L_x_146:
[----:B------:R-:W0:Y:S01]  /*3bf0*/  LDS R21, [R22+-0xd4] ;  /* 0xffff2c0016157984 */ /* 0x000e220000000800 */
[----:B------:R-:W0:Y:S02]  /*3c00*/  LDCU UR4, c[0x3][0x68] ;  /* 0x00c00d00ff0477ac */ /* 0x000e240008000800 */
[----:B0-----:R-:W-:-:S07]  /*3c10*/  FFMA R24, R21, UR4, R24 ;  /* 0x0000000415187c23 */ /* 0x001fce0008000018 */
.L_x_147:
[----:B------:R-:W-:Y:S05]  /*3c20*/  BSYNC.RECONVERGENT B0 ;  /* 0x0000000000007941 */ /* 0x000fea0003800200 */
.L_x_145:
        /* <DEDUP_REMOVED lines=14> */
.L_x_149:
[----:B------:R-:W0:Y:S01]  /*3d10*/  LDS R21, [R22+-0x94] ;  /* 0xffff6c0016157984 */ /* 0x000e220000000800 */
[----:B------:R-:W0:Y:S02]  /*3d20*/  LDCU UR4, c[0x3][0x94] ;  /* 0x00c01280ff0477ac */ /* 0x000e240008000800 */
[----:B0-----:R-:W-:-:S07]  /*3d30*/  FFMA R24, R21, UR4, R24 ;  /* 0x0000000415187c23 */ /* 0x001fce0008000018 */
.L_x_150:
[----:B------:R-:W-:Y:S05]  /*3d40*/  BSYNC.RECONVERGENT B0 ;  /* 0x0000000000007941 */ /* 0x000fea0003800200 */
.L_x_148:
        /* <DEDUP_REMOVED lines=14> */
.L_x_152:
[----:B------:R-:W0:Y:S01]  /*3e30*/  LDS R21, [R22+-0x54] ;  /* 0xffffac0016157984 */ /* 0x000e220000000800 */
[----:B------:R-:W0:Y:S02]  /*3e40*/  LDCU UR4, c[0x3][0xc0] ;  /* 0x00c01800ff0477ac */ /* 0x000e240008000800 */
[----:B0-----:R-:W-:-:S07]  /*3e50*/  FFMA R24, R21, UR4, R24 ;  /* 0x0000000415187c23 */ /* 0x001fce0008000018 */
.L_x_153:
[----:B------:R-:W-:Y:S05]  /*3e60*/  BSYNC.RECONVERGENT B0 ;  /* 0x0000000000007941 */ /* 0x000fea0003800200 */
.L_x_151:
        /* <DEDUP_REMOVED lines=14> */
.L_x_155:
[----:B------:R-:W0:Y:S01]  /*3f50*/  LDS R21, [R22+-0x14] ;  /* 0xffffec0016157984 */ /* 0x000e220000000800 */
[----:B------:R-:W0:Y:S02]  /*3f60*/  LDCU UR4, c[0x3][0xec] ;  /* 0x00c01d80ff0477ac */ /* 0x000e240008000800 */
[----:B0-----:R-:W-:-:S07]  /*3f70*/  FFMA R24, R21, UR4, R24 ;  /* 0x0000000415187c23 */ /* 0x001fce0008000018 */
.L_x_156:
[----:B------:R-:W-:Y:S05]  /*3f80*/  BSYNC.RECONVERGENT B0 ;  /* 0x0000000000007941 */ /* 0x000fea0003800200 */
.L_x_154:
        /* <DEDUP_REMOVED lines=14> */
.L_x_158:
[----:B------:R-:W0:Y:S01]  /*4070*/  LDS R21, [R22+0x2c] ;  /* 0x00002c0016157984 */ /* 0x000e220000000800 */
[----:B------:R-:W0:Y:S02]  /*4080*/  LDCU UR4, c[0x3][0x118] ;  /* 0x00c02300ff0477ac */ /* 0x000e240008000800 */
[----:B0-----:R-:W-:-:S07]  /*4090*/  FFMA R24, R21, UR4, R24 ;  /* 0x0000000415187c23 */ /* 0x001fce0008000018 */
.L_x_159:
[----:B------:R-:W-:Y:S05]  /*40a0*/  BSYNC.RECONVERGENT B0 ;  /* 0x0000000000007941 */ /* 0x000fea0003800200 */
.L_x_157:
        /* <DEDUP_REMOVED lines=13> */
.L_x_161:
[----:B------:R-:W0:Y:S01]  /*4180*/  LDS R21, [R22+0x6c] ;  /* 0x00006c0016157984 */ /* 0x000e220000000800 */
[----:B------:R-:W0:Y:S02]  /*4190*/  LDCU UR4, c[0x3][0x144] ;  /* 0x00c02880ff0477ac */ /* 0x000e240008000800 */
[----:B0-----:R-:W-:-:S07]  /*41a0*/  FFMA R24, R21, UR4, R24 ;  /* 0x0000000415187c23 */ /* 0x001fce0008000018 */
.L_x_162:
[----:B------:R-:W-:Y:S05]  /*41b0*/  BSYNC.RECONVERGENT B0 ;  /* 0x0000000000007941 */ /* 0x000fea0003800200 */
.L_x_160:
        /* <DEDUP_REMOVED lines=13> */
.L_x_164:
[----:B------:R-:W0:Y:S01]  /*4290*/  LDS R21, [R22+0xac] ;  /* 0x0000ac0016157984 */ /* 0x000e220000000800 */
[----:B------:R-:W0:Y:S02]  /*42a0*/  LDCU UR4, c[0x3][0x170] ;  /* 0x00c02e00ff0477ac */ /* 0x000e240008000800 */
[----:B0-----:R-:W-:-:S07]  /*42b0*/  FFMA R24, R21, UR4, R24 ;  /* 0x0000000415187c23 */ /* 0x001fce0008000018 */
.L_x_165:
[----:B------:R-:W-:Y:S05]  /*42c0*/  BSYNC.RECONVERGENT B0 ;  /* 0x0000000000007941 */ /* 0x000fea0003800200 */
.L_x_163:
        /* <DEDUP_REMOVED lines=13> */
.L_x_167:
[----:B------:R-:W0:Y:S01]  /*43a0*/  LDS R21, [R22+0xec] ;  /* 0x0000ec0016157984 */ /* 0x000e220000000800 */
[----:B------:R-:W0:Y:S02]  /*43b0*/  LDCU UR4, c[0x3][0x19c] ;  /* 0x00c03380ff0477ac */ /* 0x000e240008000800 */
[----:B0-----:R-:W-:-:S07]  /*43c0*/  FFMA R24, R21, UR4, R24 ;  /* 0x0000000415187c23 */ /* 0x001fce0008000018 */
.L_x_168:
[----:B------:R-:W-:Y:S05]  /*43d0*/  BSYNC.RECONVERGENT B0 ;  /* 0x0000000000007941 */ /* 0x000fea0003800200 */
.L_x_166:
        /* <DEDUP_REMOVED lines=13> */
.L_x_170:
[----:B------:R-:W0:Y:S01]  /*44b0*/  LDS R21, [R22+0x12c] ;  /* 0x00012c0016157984 */ /* 0x000e220000000800 */
[----:B------:R-:W0:Y:S02]  /*44c0*/  LDCU UR4, c[0x3][0x1c8] ;  /* 0x00c03900ff0477ac */ /* 0x000e240008000800 */
[----:B0-----:R-:W-:-:S07]  /*44d0*/  FFMA R24, R21, UR4, R24 ;  /* 0x0000000415187c23 */ /* 0x001fce0008000018 */
.L_x_171:
[----:B------:R-:W-:Y:S05]  /*44e0*/  BSYNC.RECONVERGENT B0 ;  /* 0x0000000000007941 */ /* 0x000fea0003800200 */
.L_x_169:
        /* <DEDUP_REMOVED lines=13> */
.L_x_173:
[----:B------:R-:W0:Y:S01]  /*45c0*/  LDS R21, [R22+0x16c] ;  /* 0x00016c0016157984 */ /* 0x000e220000000800 */
[----:B------:R-:W0:Y:S02]  /*45d0*/  LDCU UR4, c[0x3][0x1f4] ;  /* 0x00c03e80ff0477ac */ /* 0x000e240008000800 */
[----:B0-----:R-:W-:-:S07]  /*45e0*/  FFMA R24, R21, UR4, R24 ;  /* 0x0000000415187c23 */ /* 0x001fce0008000018 */
.L_x_174:
[----:B------:R-:W-:Y:S05]  /*45f0*/  BSYNC.RECONVERGENT B0 ;  /* 0x0000000000007941 */ /* 0x000fea0003800200 */
.L_x_172:
[----:B------:R-:W-:Y:S01]  /*4600*/  VIADDMNMX.U32 R6, R3, 0xfffffffb, R0, !PT ;  /* 0xfffffffb03067846 */ /* 0x000fe20007800000 */
[----:B------:R-:W-:Y:S01]  /*4610*/  BSSY.RECONVERGENT B0, `(.L_x_175) ;  /* 0x0000014000007945 */ /* 0x000fe20003800200 */
[----:B------:R-:W-:Y:S02]  /*4620*/  IADD3 R21, PT, PT, R0, 0x5, RZ ;  /* 0x0000000500157810 */ /* 0x000fe40007ffe0ff */
[----:B------:R-:W-:Y:S02]  /*4630*/  ISETP.GT.U32.AND P2, PT, R6, 0x10, PT ;  /* 0x000000100600780c */ /* 0x000fe40003f44070 */
[----:B------:R-:W-:Y:S01]  /*4640*/  VIMNMX.U32 R16, PT, PT, R7, R0, !PT ;  /* 0x0000000007107248 */ /* 0x000fe20007fe0000 */
[----:B------:R-:W-:-:S03]  /*4650*/  IMAD R6, R21, 0x4, R4 ;  /* 0x0000000415067824 */ /* 0x000fc600078e0204 */
[----:B------:R-:W-:Y:S01]  /*4660*/  ISETP.GE.U32.AND P0, PT, R16, 0x11, PT ;  /* 0x000000111000780c */ /* 0x000fe20003f06070 */
[----:B------:R-:W-:-:S06]  /*4670*/  IMAD R6, R3, 0x40, R6 ;  /* 0x0000004003067824 */ /* 0x000fcc00078e0206 */
        /* <DEDUP_REMOVED lines=13> */
.L_x_176:
[----:B------:R-:W-:Y:S05]  /*4750*/  BSYNC.RECONVERGENT B0 ;  /* 0x0000000000007941 */ /* 0x000fea0003800200 */
.L_x_175:
        /* <DEDUP_REMOVED lines=12> */
.L_x_178:
[----:B------:R-:W0:Y:S01]  /*4820*/  LDS R21, [R6+-0x114] ;  /* 0xfffeec0006157984 */ /* 0x000e220000000800 */
[----:B------:R-:W0:Y:S02]  /*4830*/  LDCU UR4, c[0x3][0x40] ;  /* 0x00c00800ff0477ac */ /* 0x000e240008000800 */
[----:B0-----:R-:W-:-:S07]  /*4840*/  FFMA R24, R21, UR4, R24 ;  /* 0x0000000415187c23 */ /* 0x001fce0008000018 */
.L_x_179:
[----:B------:R-:W-:Y:S05]  /*4850*/  BSYNC.RECONVERGENT B0 ;  /* 0x0000000000007941 */ /* 0x000fea0003800200 */
.L_x_177:
        /* <DEDUP_REMOVED lines=14> */
.L_x_181:
[----:B------:R-:W0:Y:S01]  /*4940*/  LDS R21, [R6+-0xd4] ;  /* 0xffff2c0006157984 */ /* 0x000e220000000800 */
[----:B------:R-:W0:Y:S02]  /*4950*/  LDCU UR4, c[0x3][0x6c] ;  /* 0x00c00d80ff0477ac */ /* 0x000e240008000800 */
[----:B0-----:R-:W-:-:S07]  /*4960*/  FFMA R24, R21, UR4, R24 ;  /* 0x0000000415187c23 */ /* 0x001fce0008000018 */
.L_x_182:
[----:B------:R-:W-:Y:S05]  /*4970*/  BSYNC.RECONVERGENT B0 ;  /* 0x0000000000007941 */ /* 0x000fea0003800200 */
.L_x_180:
        /* <DEDUP_REMOVED lines=14> */
.L_x_184:
[----:B------:R-:W0:Y:S01]  /*4a60*/  LDS R21, [R6+-0x94] ;  /* 0xffff6c0006157984 */ /* 0x000e220000000800 */
[----:B------:R-:W0:Y:S02]  /*4a70*/  LDCU UR4, c[0x3][0x98] ;  /* 0x00c01300ff0477ac */ /* 0x000e240008000800 */
[----:B0-----:R-:W-:-:S07]  /*4a80*/  FFMA R24, R21, UR4, R24 ;  /* 0x0000000415187c23 */ /* 0x001fce0008000018 */
.L_x_185:
[----:B------:R-:W-:Y:S05]  /*4a90*/  BSYNC.RECONVERGENT B0 ;  /* 0x0000000000007941 */ /* 0x000fea0003800200 */
.L_x_183:
        /* <DEDUP_REMOVED lines=14> */
.L_x_187:
[----:B------:R-:W0:Y:S01]  /*4b80*/  LDS R21, [R6+-0x54] ;  /* 0xffffac0006157984 */ /* 0x000e220000000800 */
[----:B------:R-:W0:Y:S02]  /*4b90*/  LDCU UR4, c[0x3][0xc4] ;  /* 0x00c01880ff0477ac */ /* 0x000e240008000800 */
[----:B0-----:R-:W-:-:S07]  /*4ba0*/  FFMA R24, R21, UR4, R24 ;  /* 0x0000000415187c23 */ /* 0x001fce0008000018 */
.L_x_188:
[----:B------:R-:W-:Y:S05]  /*4bb0*/  BSYNC.RECONVERGENT B0 ;  /* 0x0000000000007941 */ /* 0x000fea0003800200 */
.L_x_186:
[----:B------:R-:W-:Y:S01]  /*4bc0*/  VIMNMX.U32 R16, PT, PT, R0, R3, !PT ;  /* 0x0000000300107248 */ /* 0x000fe20007fe0000 */
[----:B------:R-:W-:Y:S03]  /*4bd0*/  BSSY.RECONVERGENT B0, `(.L_x_189) ;  /* 0x000000e000007945 */ /* 0x000fe60003800200 */
[----:B------:R-:W-:-:S13]  /*4be0*/  ISETP.GE.U32.AND P0, PT, R16, 0x11, PT ;  /* 0x000000111000780c */ /* 0x000fda0003f06070 */
[----:B------:R-:W-:Y:S05]  /*4bf0*/  @!P0 BRA `(.L_x_190) ;  /* 0x0000000000208947 */ /* 0x000fea0003800000 */
        /* <DEDUP_REMOVED lines=8> */
.L_x_190:
[----:B------:R-:W0:Y:S01]  /*4c80*/  LDS R21, [R6+-0x14] ;  /* 0xffffec0006157984 */ /* 0x000e220000000800 */
[----:B------:R-:W0:Y:S02]  /*4c90*/  LDCU UR4, c[0x3][0xf0] ;  /* 0x00c01e00ff0477ac */ /* 0x000e240008000800 */
[----:B0-----:R-:W-:-:S07]  /*4ca0*/  FFMA R24, R21, UR4, R24 ;  /* 0x0000000415187c23 */ /* 0x001fce0008000018 */
.L_x_191:
[----:B------:R-:W-:Y:S05]  /*4cb0*/  BSYNC.RECONVERGENT B0 ;  /* 0x0000000000007941 */ /* 0x000fea0003800200 */
.L_x_189:
        /* <DEDUP_REMOVED lines=14> */
.L_x_193:
[----:B------:R-:W0:Y:S01]  /*4da0*/  LDS R21, [R6+0x2c] ;  /* 0x00002c0006157984 */ /* 0x000e220000000800 */
[----:B------:R-:W0:Y:S02]  /*4db0*/  LDCU UR4, c[0x3][0x11c] ;  /* 0x00c02380ff0477ac */ /* 0x000e240008000800 */
[----:B0-----:R-:W-:-:S07]  /*4dc0*/  FFMA R24, R21, UR4, R24 ;  /* 0x0000000415187c23 */ /* 0x001fce0008000018 */
.L_x_194:
[----:B------:R-:W-:Y:S05]  /*4dd0*/  BSYNC.RECONVERGENT B0 ;  /* 0x0000000000007941 */ /* 0x000fea0003800200 */
.L_x_192:
        /* <DEDUP_REMOVED lines=13> */
.L_x_196:
[----:B------:R-:W0:Y:S01]  /*4eb0*/  LDS R21, [R6+0x6c] ;  /* 0x00006c0006157984 */ /* 0x000e220000000800 */
[----:B------:R-:W0:Y:S02]  /*4ec0*/  LDCU UR4, c[0x3][0x148] ;  /* 0x00c02900ff0477ac */ /* 0x000e240008000800 */
[----:B0-----:R-:W-:-:S07]  /*4ed0*/  FFMA R24, R21, UR4, R24 ;  /* 0x0000000415187c23 */ /* 0x001fce0008000018 */
.L_x_197:
[----:B------:R-:W-:Y:S05]  /*4ee0*/  BSYNC.RECONVERGENT B0 ;  /* 0x0000000000007941 */ /* 0x000fea0003800200 */
.L_x_195:
        /* <DEDUP_REMOVED lines=13> */
.L_x_199:
[----:B------:R-:W0:Y:S01]  /*4fc0*/  LDS R21, [R6+0xac] ;  /* 0x0000ac0006157984 */ /* 0x000e220000000800 */
[----:B------:R-:W0:Y:S02]  /*4fd0*/  LDCU UR4, c[0x3][0x174] ;  /* 0x00c02e80ff0477ac */ /* 0x000e240008000800 */
[----:B0-----:R-:W-:-:S07]  /*4fe0*/  FFMA R24, R21, UR4, R24 ;  /* 0x0000000415187c23 */ /* 0x001fce0008000018 */
.L_x_200:
[----:B------:R-:W-:Y:S05]  /*4ff0*/  BSYNC.RECONVERGENT B0 ;  /* 0x0000000000007941 */ /* 0x000fea0003800200 */
.L_x_198:
        /* <DEDUP_REMOVED lines=13> */
.L_x_202:
[----:B------:R-:W0:Y:S01]  /*50d0*/  LDS R21, [R6+0xec] ;  /* 0x0000ec0006157984 */ /* 0x000e220000000800 */
[----:B------:R-:W0:Y:S02]  /*50e0*/  LDCU UR4, c[0x3][0x1a0] ;  /* 0x00c03400ff0477ac */ /* 0x000e240008000800 */
[----:B0-----:R-:W-:-:S07]  /*50f0*/  FFMA R24, R21, UR4, R24 ;  /* 0x0000000415187c23 */ /* 0x001fce0008000018 */
.L_x_203:
[----:B------:R-:W-:Y:S05]  /*5100*/  BSYNC.RECONVERGENT B0 ;  /* 0x0000000000007941 */ /* 0x000fea0003800200 */
.L_x_201:
        /* <DEDUP_REMOVED lines=13> */
.L_x_205:
[----:B------:R-:W0:Y:S01]  /*51e0*/  LDS R21, [R6+0x12c] ;  /* 0x00012c0006157984 */ /* 0x000e220000000800 */
[----:B------:R-:W0:Y:S02]  /*51f0*/  LDCU UR4, c[0x3][0x1cc] ;  /* 0x00c03980ff0477ac */ /* 0x000e240008000800 */
[----:B0-----:R-:W-:-:S07]  /*5200*/  FFMA R24, R21, UR4, R24 ;  /* 0x0000000415187c23 */ /* 0x001fce0008000018 */
.L_x_206:
[----:B------:R-:W-:Y:S05]  /*5210*/  BSYNC.RECONVERGENT B0 ;  /* 0x0000000000007941 */ /* 0x000fea0003800200 */
.L_x_204:
        /* <DEDUP_REMOVED lines=13> */
.L_x_208:
[----:B------:R-:W0:Y:S01]  /*52f0*/  LDS R21, [R6+0x16c] ;  /* 0x00016c0006157984 */ /* 0x000e220000000800 */
[----:B------:R-:W0:Y:S02]  /*5300*/  LDCU UR4, c[0x3][0x1f8] ;  /* 0x00c03f00ff0477ac */ /* 0x000e240008000800 */
[----:B0-----:R-:W-:-:S07]  /*5310*/  FFMA R24, R21, UR4, R24 ;  /* 0x0000000415187c23 */ /* 0x001fce0008000018 */
.L_x_209:
[----:B------:R-:W-:Y:S05]  /*5320*/  BSYNC.RECONVERGENT B0 ;  /* 0x0000000000007941 */ /* 0x000fea0003800200 */
.L_x_207:
[----:B------:R-:W-:Y:S01]  /*5330*/  VIADDMNMX.U32 R6, R3, 0xfffffffb, R18, !PT ;  /* 0xfffffffb03067846 */ /* 0x000fe20007800012 */
[----:B------:R-:W-:Y:S01]  /*5340*/  BSSY.RECONVERGENT B0, `(.L_x_210) ;  /* 0x0000015000007945 */ /* 0x000fe20003800200 */
[----:B------:R-:W-:Y:S02]  /*5350*/  IADD3 R16, PT, PT, R0, 0x6, RZ ;  /* 0x0000000600107810 */ /* 0x000fe40007ffe0ff */
[----:B------:R-:W-:-:S03]  /*5360*/  ISETP.GT.U32.AND P0, PT, R6, 0x10, PT ;  /* 0x000000100600780c */ /* 0x000fc60003f04070 */
[----:B------:R-:W-:-:S04]  /*5370*/  IMAD R22, R16, 0x4, R4 ;  /* 0x0000000410167824 */ /* 0x000fc800078e0204 */
[----:B------:R-:W-:-:S06]  /*5380*/  IMAD R22, R3, 0x40, R22 ;  /* 0x0000004003167824 */ /* 0x000fcc00078e0216 */
[----:B------:R-:W0:Y:S01]  /*5390*/  @!P0 LDS R21, [R22+-0x154] ;  /* 0xfffeac0016158984 */ /* 0x000e220000000800 */
[----:B------:R-:W0:Y:S02]  /*53a0*/  @!P0 LDC R6, c[0x3][0x18] ;  /* 0x00c00600ff068b82 */ /* 0x000e240000000800 */
[----:B0-----:R-:W-:Y:S01]  /*53b0*/  @!P0 FFMA R24, R21, R6, R24 ;  /* 0x0000000615188223 */ /* 0x001fe20000000018 */
[----:B------:R-:W-:-:S04]  /*53c0*/  VIMNMX.U32 R6, PT, PT, R7, R18, !PT ;  /* 0x0000001207067248 */ /* 0x000fc80007fe0000 */
[----:B------:R-:W-:Y:S02]  /*53d0*/  ISETP.GE.U32.AND P1, PT, R6, 0x11, PT ;  /* 0x000000110600780c */ /* 0x000fe40003f26070 */
[----:B------:R-:W-:Y:S01]  /*53e0*/  IADD3 R6, PT, PT, R2, 0x1, RZ ;  /* 0x0000000102067810 */ /* 0x000fe20007ffe0ff */
        /* <DEDUP_REMOVED lines=10> */
.L_x_211:
[----:B------:R-:W-:Y:S05]  /*5490*/  BSYNC.RECONVERGENT B0 ;  /* 0x0000000000007941 */ /* 0x000fea0003800200 */
.L_x_210:
        /* <DEDUP_REMOVED lines=12> */
.L_x_213:
[----:B------:R-:W0:Y:S01]  /*5560*/  LDS R21, [R22+-0x114] ;  /* 0xfffeec0016157984 */ /* 0x000e220000000800 */
[----:B------:R-:W0:Y:S02]  /*5570*/  LDCU UR4, c[0x3][0x44] ;  /* 0x00c00880ff0477ac */ /* 0x000e240008000800 */
[----:B0-----:R-:W-:-:S07]  /*5580*/  FFMA R24, R21, UR4, R24 ;  /* 0x0000000415187c23 */ /* 0x001fce0008000018 */
.L_x_214:
[----:B------:R-:W-:Y:S05]  /*5590*/  BSYNC.RECONVERGENT B0 ;  /* 0x0000000000007941 */ /* 0x000fea0003800200 */
.L_x_212:
        /* <DEDUP_REMOVED lines=14> */
.L_x_216:
[----:B------:R-:W0:Y:S01]  /*5680*/  LDS R21, [R22+-0xd4] ;  /* 0xffff2c0016157984 */ /* 0x000e220000000800 */
[----:B------:R-:W0:Y:S02]  /*5690*/  LDCU UR4, c[0x3][0x70] ;  /* 0x00c00e00ff0477ac */ /* 0x000e240008000800 */
[----:B0-----:R-:W-:-:S07]  /*56a0*/  FFMA R24, R21, UR4, R24 ;  /* 0x0000000415187c23 */ /* 0x001fce0008000018 */
.L_x_217:
[----:B------:R-:W-:Y:S05]  /*56b0*/  BSYNC.RECONVERGENT B0 ;  /* 0x0000000000007941 */ /* 0x000fea0003800200 */
.L_x_215:
        /* <DEDUP_REMOVED lines=14> */
.L_x_219:
[----:B------:R-:W0:Y:S01]  /*57a0*/  LDS R21, [R22+-0x94] ;  /* 0xffff6c0016157984 */ /* 0x000e220000000800 */
[----:B------:R-:W0:Y:S02]  /*57b0*/  LDCU UR4, c[0x3][0x9c] ;  /* 0x00c01380ff0477ac */ /* 0x000e240008000800 */
[----:B0-----:R-:W-:-:S07]  /*57c0*/  FFMA R24, R21, UR4, R24 ;  /* 0x0000000415187c23 */ /* 0x001fce0008000018 */
.L_x_220:
[----:B------:R-:W-:Y:S05]  /*57d0*/  BSYNC.RECONVERGENT B0 ;  /* 0x0000000000007941 */ /* 0x000fea0003800200 */
.L_x_218:
        /* <DEDUP_REMOVED lines=14> */
.L_x_222:
[----:B------:R-:W0:Y:S01]  /*58c0*/  LDS R21, [R22+-0x54] ;  /* 0xffffac0016157984 */ /* 0x000e220000000800 */
[----:B------:R-:W0:Y:S02]  /*58d0*/  LDCU UR4, c[0x3][0xc8] ;  /* 0x00c01900ff0477ac */ /* 0x000e240008000800 */
[----:B0-----:R-:W-:-:S07]  /*58e0*/  FFMA R24, R21, UR4, R24 ;  /* 0x0000000415187c23 */ /* 0x001fce0008000018 */
.L_x_223:
[----:B------:R-:W-:Y:S05]  /*58f0*/  BSYNC.RECONVERGENT B0 ;  /* 0x0000000000007941 */ /* 0x000fea0003800200 */
.L_x_221:
        /* <DEDUP_REMOVED lines=14> */
.L_x_225:
[----:B------:R-:W0:Y:S01]  /*59e0*/  LDS R21, [R22+-0x14] ;  /* 0xffffec0016157984 */ /* 0x000e220000000800 */
[----:B------:R-:W0:Y:S02]  /*59f0*/  LDCU UR4, c[0x3][0xf4] ;  /* 0x00c01e80ff0477ac */ /* 0x000e240008000800 */
[----:B0-----:R-:W-:-:S07]  /*5a00*/  FFMA R24, R21, UR4, R24 ;  /* 0x0000000415187c23 */ /* 0x001fce0008000018 */
.L_x_226:
[----:B------:R-:W-:Y:S05]  /*5a10*/  BSYNC.RECONVERGENT B0 ;  /* 0x0000000000007941 */ /* 0x000fea0003800200 */
.L_x_224:
        /* <DEDUP_REMOVED lines=14> */
.L_x_228:
[----:B------:R-:W0:Y:S01]  /*5b00*/  LDS R21, [R22+0x2c] ;  /* 0x00002c0016157984 */ /* 0x000e220000000800 */
[----:B------:R-:W0:Y:S02]  /*5b10*/  LDCU UR4, c[0x3][0x120] ;  /* 0x00c02400ff0477ac */ /* 0x000e240008000800 */
[----:B0-----:R-:W-:-:S07]  /*5b20*/  FFMA R24, R21, UR4, R24 ;  /* 0x0000000415187c23 */ /* 0x001fce0008000018 */
.L_x_229:
[----:B------:R-:W-:Y:S05]  /*5b30*/  BSYNC.RECONVERGENT B0 ;  /* 0x0000000000007941 */ /* 0x000fea0003800200 */
.L_x_227:
        /* <DEDUP_REMOVED lines=13> */
.L_x_231:
[----:B------:R-:W0:Y:S01]  /*5c10*/  LDS R21, [R22+0x6c] ;  /* 0x00006c0016157984 */ /* 0x000e220000000800 */
[----:B------:R-:W0:Y:S02]  /*5c20*/  LDCU UR4, c[0x3][0x14c] ;  /* 0x00c02980ff0477ac */ /* 0x000e240008000800 */
[----:B0-----:R-:W-:-:S07]  /*5c30*/  FFMA R24, R21, UR4, R24 ;  /* 0x0000000415187c23 */ /* 0x001fce0008000018 */
.L_x_232:
[----:B------:R-:W-:Y:S05]  /*5c40*/  BSYNC.RECONVERGENT B0 ;  /* 0x0000000000007941 */ /* 0x000fea0003800200 */
.L_x_230:
        /* <DEDUP_REMOVED lines=13> */
.L_x_234:
[----:B------:R-:W0:Y:S01]  /*5d20*/  LDS R21, [R22+0xac] ;  /* 0x0000ac0016157984 */ /* 0x000e220000000800 */
[----:B------:R-:W0:Y:S02]  /*5d30*/  LDCU UR4, c[0x3][0x178] ;  /* 0x00c02f00ff0477ac */ /* 0x000e240008000800 */
[----:B0-----:R-:W-:-:S07]  /*5d40*/  FFMA R24, R21, UR4, R24 ;  /* 0x0000000415187c23 */ /* 0x001fce0008000018 */
.L_x_235:
[----:B------:R-:W-:Y:S05]  /*5d50*/  BSYNC.RECONVERGENT B0 ;  /* 0x0000000000007941 */ /* 0x000fea0003800200 */
.L_x_233:
        /* <DEDUP_REMOVED lines=13> */
.L_x_237:
[----:B------:R-:W0:Y:S01]  /*5e30*/  LDS R21, [R22+0xec] ;  /* 0x0000ec0016157984 */ /* 0x000e220000000800 */
[----:B------:R-:W0:Y:S02]  /*5e40*/  LDCU UR4, c[0x3][0x1a4] ;  /* 0x00c03480ff0477ac */ /* 0x000e240008000800 */
[----:B0-----:R-:W-:-:S07]  /*5e50*/  FFMA R24, R21, UR4, R24 ;  /* 0x0000000415187c23 */ /* 0x001fce0008000018 */
.L_x_238:
[----:B------:R-:W-:Y:S05]  /*5e60*/  BSYNC.RECONVERGENT B0 ;  /* 0x0000000000007941 */ /* 0x000fea0003800200 */
.L_x_236:
        /* <DEDUP_REMOVED lines=13> */
.L_x_240:
[----:B------:R-:W0:Y:S01]  /*5f40*/  LDS R21, [R22+0x12c] ;  /* 0x00012c0016157984 */ /* 0x000e220000000800 */
[----:B------:R-:W0:Y:S02]  /*5f50*/  LDCU UR4, c[0x3][0x1d0] ;  /* 0x00c03a00ff0477ac */ /* 0x000e240008000800 */
[----:B0-----:R-:W-:-:S07]  /*5f60*/  FFMA R24, R21, UR4, R24 ;  /* 0x0000000415187c23 */ /* 0x001fce0008000018 */
.L_x_241:
[----:B------:R-:W-:Y:S05]  /*5f70*/  BSYNC.RECONVERGENT B0 ;  /* 0x0000000000007941 */ /* 0x000fea0003800200 */
.L_x_239:
        /* <DEDUP_REMOVED lines=13> */
.L_x_243:
[----:B------:R-:W0:Y:S01]  /*6050*/  LDS R21, [R22+0x16c] ;  /* 0x00016c0016157984 */ /* 0x000e220000000800 */
[----:B------:R-:W0:Y:S02]  /*6060*/  LDCU UR4, c[0x3][0x1fc] ;  /* 0x00c03f80ff0477ac */ /* 0x000e240008000800 */
[----:B0-----:R-:W-:-:S07]  /*6070*/  FFMA R24, R21, UR4, R24 ;  /* 0x0000000415187c23 */ /* 0x001fce0008000018 */
.L_x_244:
[----:B------:R-:W-:Y:S05]  /*6080*/  BSYNC.RECONVERGENT B0 ;  /* 0x0000000000007941 */ /* 0x000fea0003800200 */
.L_x_242:
        /* <DEDUP_REMOVED lines=23> */
.L_x_246:
[----:B------:R-:W-:Y:S05]  /*6200*/  BSYNC.RECONVERGENT B0 ;  /* 0x0000000000007941 */ /* 0x000fea0003800200 */
.L_x_245:
        /* <DEDUP_REMOVED lines=12> */
.L_x_248:
[----:B------:R-:W0:Y:S01]  /*62d0*/  LDS R21, [R22+-0x114] ;  /* 0xfffeec0016157984 */ /* 0x000e220000000800 */
[----:B------:R-:W0:Y:S02]  /*62e0*/  LDCU UR4, c[0x3][0x48] ;  /* 0x00c00900ff0477ac */ /* 0x000e240008000800 */
[----:B0-----:R-:W-:-:S07]  /*62f0*/  FFMA R24, R21, UR4, R24 ;  /* 0x0000000415187c23 */ /* 0x001fce0008000018 */
.L_x_249:
[----:B------:R-:W-:Y:S05]  /*6300*/  BSYNC.RECONVERGENT B0 ;  /* 0x0000000000007941 */ /* 0x000fea0003800200 */
.L_x_247:
        /* <DEDUP_REMOVED lines=14> */
.L_x_251:
[----:B------:R-:W0:Y:S01]  /*63f0*/  LDS R21, [R22+-0xd4] ;  /* 0xffff2c0016157984 */ /* 0x000e220000000800 */
[----:B------:R-:W0:Y:S02]  /*6400*/  LDCU UR4, c[0x3][0x74] ;  /* 0x00c00e80ff0477ac */ /* 0x000e240008000800 */
[----:B0-----:R-:W-:-:S07]  /*6410*/  FFMA R24, R21, UR4, R24 ;  /* 0x0000000415187c23 */ /* 0x001fce0008000018 */
.L_x_252:
[----:B------:R-:W-:Y:S05]  /*6420*/  BSYNC.RECONVERGENT B0 ;  /* 0x0000000000007941 */ /* 0x000fea0003800200 */
.L_x_250:
        /* <DEDUP_REMOVED lines=14> */
.L_x_254:
[----:B------:R-:W0:Y:S01]  /*6510*/  LDS R21, [R22+-0x94] ;  /* 0xffff6c0016157984 */ /* 0x000e220000000800 */
[----:B------:R-:W0:Y:S02]  /*6520*/  LDCU UR4, c[0x3][0xa0] ;  /* 0x00c01400ff0477ac */ /* 0x000e240008000800 */
[----:B0-----:R-:W-:-:S07]  /*6530*/  FFMA R24, R21, UR4, R24 ;  /* 0x0000000415187c23 */ /* 0x001fce0008000018 */
.L_x_255:
[----:B------:R-:W-:Y:S05]  /*6540*/  BSYNC.RECONVERGENT B0 ;  /* 0x0000000000007941 */ /* 0x000fea0003800200 */
.L_x_253:
        /* <DEDUP_REMOVED lines=14> */
.L_x_257:
[----:B------:R-:W0:Y:S01]  /*6630*/  LDS R21, [R22+-0x54] ;  /* 0xffffac0016157984 */ /* 0x000e220000000800 */
[----:B------:R-:W0:Y:S02]  /*6640*/  LDCU UR4, c[0x3][0xcc] ;  /* 0x00c01980ff0477ac */ /* 0x000e240008000800 */
[----:B0-----:R-:W-:-:S07]  /*6650*/  FFMA R24, R21, UR4, R24 ;  /* 0x0000000415187c23 */ /* 0x001fce0008000018 */
.L_x_258:
[----:B------:R-:W-:Y:S05]  /*6660*/  BSYNC.RECONVERGENT B0 ;  /* 0x0000000000007941 */ /* 0x000fea0003800200 */
.L_x_256:
        /* <DEDUP_REMOVED lines=14> */
.L_x_260:
[----:B------:R-:W0:Y:S01]  /*6750*/  LDS R21, [R22+-0x14] ;  /* 0xffffec0016157984 */ /* 0x000e220000000800 */
[----:B------:R-:W0:Y:S02]  /*6760*/  LDCU UR4, c[0x3][0xf8] ;  /* 0x00c01f00ff0477ac */ /* 0x000e240008000800 */
[----:B0-----:R-:W-:-:S07]  /*6770*/  FFMA R24, R21, UR4, R24 ;  /* 0x0000000415187c23 */ /* 0x001fce0008000018 */
.L_x_261:
[----:B------:R-:W-:Y:S05]  /*6780*/  BSYNC.RECONVERGENT B0 ;  /* 0x0000000000007941 */ /* 0x000fea0003800200 */
.L_x_259:
        /* <DEDUP_REMOVED lines=14> */
.L_x_263:
[----:B------:R-:W0:Y:S01]  /*6870*/  LDS R21, [R22+0x2c] ;  /* 0x00002c0016157984 */ /* 0x000e220000000800 */
[----:B------:R-:W0:Y:S02]  /*6880*/  LDCU UR4, c[0x3][0x124] ;  /* 0x00c02480ff0477ac */ /* 0x000e240008000800 */
[----:B0-----:R-:W-:-:S07]  /*6890*/  FFMA R24, R21, UR4, R24 ;  /* 0x0000000415187c23 */ /* 0x001fce0008000018 */
.L_x_264:
[----:B------:R-:W-:Y:S05]  /*68a0*/  BSYNC.RECONVERGENT B0 ;  /* 0x0000000000007941 */ /* 0x000fea0003800200 */
.L_x_262:
        /* <DEDUP_REMOVED lines=13> */
.L_x_266:
[----:B------:R-:W0:Y:S01]  /*6980*/  LDS R21, [R22+0x6c] ;  /* 0x00006c0016157984 */ /* 0x000e220000000800 */
[----:B------:R-:W0:Y:S02]  /*6990*/  LDCU UR4, c[0x3][0x150] ;  /* 0x00c02a00ff0477ac */ /* 0x000e240008000800 */
[----:B0-----:R-:W-:-:S07]  /*69a0*/  FFMA R24, R21, UR4, R24 ;  /* 0x0000000415187c23 */ /* 0x001fce0008000018 */
.L_x_267:
[----:B------:R-:W-:Y:S05]  /*69b0*/  BSYNC.RECONVERGENT B0 ;  /* 0x0000000000007941 */ /* 0x000fea0003800200 */
.L_x_265:
        /* <DEDUP_REMOVED lines=13> */
.L_x_269:
[----:B------:R-:W0:Y:S01]  /*6a90*/  LDS R21, [R22+0xac] ;  /* 0x0000ac0016157984 */ /* 0x000e220000000800 */
[----:B------:R-:W0:Y:S02]  /*6aa0*/  LDCU UR4, c[0x3][0x17c] ;  /* 0x00c02f80ff0477ac */ /* 0x000e240008000800 */
[----:B0-----:R-:W-:-:S07]  /*6ab0*/  FFMA R24, R21, UR4, R24 ;  /* 0x0000000415187c23 */ /* 0x001fce0008000018 */
.L_x_270:
[----:B------:R-:W-:Y:S05]  /*6ac0*/  BSYNC.RECONVERGENT B0 ;  /* 0x0000000000007941 */ /* 0x000fea0003800200 */
.L_x_268:
        /* <DEDUP_REMOVED lines=13> */
.L_x_272:
[----:B------:R-:W0:Y:S01]  /*6ba0*/  LDS R21, [R22+0xec] ;  /* 0x0000ec0016157984 */ /* 0x000e220000000800 */
[----:B------:R-:W0:Y:S02]  /*6bb0*/  LDCU UR4, c[0x3][0x1a8] ;  /* 0x00c03500ff0477ac */ /* 0x000e240008000800 */
[----:B0-----:R-:W-:-:S07]  /*6bc0*/  FFMA R24, R21, UR4, R24 ;  /* 0x0000000415187c23 */ /* 0x001fce0008000018 */
.L_x_273:
[----:B------:R-:W-:Y:S05]  /*6bd0*/  BSYNC.RECONVERGENT B0 ;  /* 0x0000000000007941 */ /* 0x000fea0003800200 */
.L_x_271:
        /* <DEDUP_REMOVED lines=13> */
.L_x_275:
[----:B------:R-:W0:Y:S01]  /*6cb0*/  LDS R21, [R22+0x12c] ;  /* 0x00012c0016157984 */ /* 0x000e220000000800 */
[----:B------:R-:W0:Y:S02]  /*6cc0*/  LDCU UR4, c[0x3][0x1d4] ;  /* 0x00c03a80ff0477ac */ /* 0x000e240008000800 */
[----:B0-----:R-:W-:-:S07]  /*6cd0*/  FFMA R24, R21, UR4, R24 ;  /* 0x0000000415187c23 */ /* 0x001fce0008000018 */
.L_x_276:
[----:B------:R-:W-:Y:S05]  /*6ce0*/  BSYNC.RECONVERGENT B0 ;  /* 0x0000000000007941 */ /* 0x000fea0003800200 */
.L_x_274:
        /* <DEDUP_REMOVED lines=13> */
.L_x_278:
[----:B------:R-:W0:Y:S01]  /*6dc0*/  LDS R21, [R22+0x16c] ;  /* 0x00016c0016157984 */ /* 0x000e220000000800 */
[----:B------:R-:W0:Y:S02]  /*6dd0*/  LDCU UR4, c[0x3][0x200] ;  /* 0x00c04000ff0477ac */ /* 0x000e240008000800 */
[----:B0-----:R-:W-:-:S07]  /*6de0*/  FFMA R24, R21, UR4, R24 ;  /* 0x0000000415187c23 */ /* 0x001fce0008000018 */
.L_x_279:
[----:B------:R-:W-:Y:S05]  /*6df0*/  BSYNC.RECONVERGENT B0 ;  /* 0x0000000000007941 */ /* 0x000fea0003800200 */
.L_x_277:
[C---:B------:R-:W-:Y:S01]  /*6e00*/  IADD3 R18, PT, PT, R0.reuse, 0x3, RZ ;  /* 0x0000000300127810 */ /* 0x040fe20007ffe0ff */
        /* <DEDUP_REMOVED lines=22> */
.L_x_281:
[----:B------:R-:W-:Y:S05]  /*6f70*/  BSYNC.RECONVERGENT B0 ;  /* 0x0000000000007941 */ /* 0x000fea0003800200 */
.L_x_280:
        /* <DEDUP_REMOVED lines=12> */
.L_x_283:
[----:B------:R-:W0:Y:S01]  /*7040*/  LDS R21, [R22+-0x114] ;  /* 0xfffeec0016157984 */ /* 0x000e220000000800 */
[----:B------:R-:W0:Y:S02]  /*7050*/  LDCU UR4, c[0x3][0x4c] ;  /* 0x00c00980ff0477ac */ /* 0x000e240008000800 */
[----:B0-----:R-:W-:-:S07]  /*7060*/  FFMA R24, R21, UR4, R24 ;  /* 0x0000000415187c23 */ /* 0x001fce0008000018 */
.L_x_284:
[----:B------:R-:W-:Y:S05]  /*7070*/  BSYNC.RECONVERGENT B0 ;  /* 0x0000000000007941 */ /* 0x000fea0003800200 */
.L_x_282:
        /* <DEDUP_REMOVED lines=14> */
.L_x_286:
[----:B------:R-:W0:Y:S01]  /*7160*/  LDS R21, [R22+-0xd4] ;  /* 0xffff2c0016157984 */ /* 0x000e220000000800 */
[----:B------:R-:W0:Y:S02]  /*7170*/  LDCU UR4, c[0x3][0x78] ;  /* 0x00c00f00ff0477ac */ /* 0x000e240008000800 */
[----:B0-----:R-:W-:-:S07]  /*7180*/  FFMA R24, R21, UR4, R24 ;  /* 0x0000000415187c23 */ /* 0x001fce0008000018 */
.L_x_287:
[----:B------:R-:W-:Y:S05]  /*7190*/  BSYNC.RECONVERGENT B0 ;  /* 0x0000000000007941 */ /* 0x000fea0003800200 */
.L_x_285:
        /* <DEDUP_REMOVED lines=14> */
.L_x_289:
[----:B------:R-:W0:Y:S01]  /*7280*/  LDS R21, [R22+-0x94] ;  /* 0xffff6c0016157984 */ /* 0x000e220000000800 */
[----:B------:R-:W0:Y:S02]  /*7290*/  LDCU UR4, c[0x3][0xa4] ;  /* 0x00c01480ff0477ac */ /* 0x000e240008000800 */
[----:B0-----:R-:W-:-:S07]  /*72a0*/  FFMA R24, R21, UR4, R24 ;  /* 0x0000000415187c23 */ /* 0x001fce0008000018 */
.L_x_290:
[----:B------:R-:W-:Y:S05]  /*72b0*/  BSYNC.RECONVERGENT B0 ;  /* 0x0000000000007941 */ /* 0x000fea0003800200 */
.L_x_288:
        /* <DEDUP_REMOVED lines=14> */
.L_x_292:
[----:B------:R-:W0:Y:S01]  /*73a0*/  LDS R21, [R22+-0x54] ;  /* 0xffffac0016157984 */ /* 0x000e220000000800 */
[----:B------:R-:W0:Y:S02]  /*73b0*/  LDCU UR4, c[0x3][0xd0] ;  /* 0x00c01a00ff0477ac */ /* 0x000e240008000800 */
[----:B0-----:R-:W-:-:S07]  /*73c0*/  FFMA R24, R21, UR4, R24 ;  /* 0x0000000415187c23 */ /* 0x001fce0008000018 */
.L_x_293:
[----:B------:R-:W-:Y:S05]  /*73d0*/  BSYNC.RECONVERGENT B0 ;  /* 0x0000000000007941 */ /* 0x000fea0003800200 */
.L_x_291:
        /* <DEDUP_REMOVED lines=14> */
.L_x_295:
[----:B------:R-:W0:Y:S01]  /*74c0*/  LDS R21, [R22+-0x14] ;  /* 0xffffec0016157984 */ /* 0x000e220000000800 */
[----:B------:R-:W0:Y:S02]  /*74d0*/  LDCU UR4, c[0x3][0xfc] ;  /* 0x00c01f80ff0477ac */ /* 0x000e240008000800 */
[----:B0-----:R-:W-:-:S07]  /*74e0*/  FFMA R24, R21, UR4, R24 ;  /* 0x0000000415187c23 */ /* 0x001fce0008000018 */
.L_x_296:
[----:B------:R-:W-:Y:S05]  /*74f0*/  BSYNC.RECONVERGENT B0 ;  /* 0x0000000000007941 */ /* 0x000fea0003800200 */
.L_x_294:
        /* <DEDUP_REMOVED lines=14> */
.L_x_298:
[----:B------:R-:W0:Y:S01]  /*75e0*/  LDS R21, [R22+0x2c] ;  /* 0x00002c0016157984 */ /* 0x000e220000000800 */
[----:B------:R-:W0:Y:S02]  /*75f0*/  LDCU UR4, c[0x3][0x128] ;  /* 0x00c02500ff0477ac */ /* 0x000e240008000800 */
[----:B0-----:R-:W-:-:S07]  /*7600*/  FFMA R24, R21, UR4, R24 ;  /* 0x0000000415187c23 */ /* 0x001fce0008000018 */
.L_x_299:
[----:B------:R-:W-:Y:S05]  /*7610*/  BSYNC.RECONVERGENT B0 ;  /* 0x0000000000007941 */ /* 0x000fea0003800200 */
.L_x_297:
        /* <DEDUP_REMOVED lines=13> */
.L_x_301:
[----:B------:R-:W0:Y:S01]  /*76f0*/  LDS R21, [R22+0x6c] ;  /* 0x00006c0016157984 */ /* 0x000e220000000800 */
[----:B------:R-:W0:Y:S02]  /*7700*/  LDCU UR4, c[0x3][0x154] ;  /* 0x00c02a80ff0477ac */ /* 0x000e240008000800 */
[----:B0-----:R-:W-:-:S07]  /*7710*/  FFMA R24, R21, UR4, R24 ;  /* 0x0000000415187c23 */ /* 0x001fce0008000018 */
.L_x_302:
[----:B------:R-:W-:Y:S05]  /*7720*/  BSYNC.RECONVERGENT B0 ;  /* 0x0000000000007941 */ /* 0x000fea0003800200 */
.L_x_300:
        /* <DEDUP_REMOVED lines=13> */
.L_x_304:
[----:B------:R-:W0:Y:S01]  /*7800*/  LDS R21, [R22+0xac] ;  /* 0x0000ac0016157984 */ /* 0x000e220000000800 */
[----:B------:R-:W0:Y:S02]  /*7810*/  LDCU UR4, c[0x3][0x180] ;  /* 0x00c03000ff0477ac */ /* 0x000e240008000800 */
[----:B0-----:R-:W-:-:S07]  /*7820*/  FFMA R24, R21, UR4, R24 ;  /* 0x0000000415187c23 */ /* 0x001fce0008000018 */
.L_x_305:
[----:B------:R-:W-:Y:S05]  /*7830*/  BSYNC.RECONVERGENT B0 ;  /* 0x0000000000007941 */ /* 0x000fea0003800200 */
.L_x_303:
        /* <DEDUP_REMOVED lines=13> */
.L_x_307:
[----:B------:R-:W0:Y:S01]  /*7910*/  LDS R21, [R22+0xec] ;  /* 0x0000ec0016157984 */ /* 0x000e220000000800 */
[----:B------:R-:W0:Y:S02]  /*7920*/  LDCU UR4, c[0x3][0x1ac] ;  /* 0x00c03580ff0477ac */ /* 0x000e240008000800 */
[----:B0-----:R-:W-:-:S07]  /*7930*/  FFMA R24, R21, UR4, R24 ;  /* 0x0000000415187c23 */ /* 0x001fce0008000018 */
.L_x_308:
[----:B------:R-:W-:Y:S05]  /*7940*/  BSYNC.RECONVERGENT B0 ;  /* 0x0000000000007941 */ /* 0x000fea0003800200 */
.L_x_306:
        /* <DEDUP_REMOVED lines=13> */
.L_x_310:
[----:B------:R-:W0:Y:S01]  /*7a20*/  LDS R21, [R22+0x12c] ;  /* 0x00012c0016157984 */ /* 0x000e220000000800 */
[----:B------:R-:W0:Y:S02]  /*7a30*/  LDCU UR4, c[0x3][0x1d8] ;  /* 0x00c03b00ff0477ac */ /* 0x000e240008000800 */
[----:B0-----:R-:W-:-:S07]  /*7a40*/  FFMA R24, R21, UR4, R24 ;  /* 0x0000000415187c23 */ /* 0x001fce0008000018 */
.L_x_311:
[----:B------:R-:W-:Y:S05]  /*7a50*/  BSYNC.RECONVERGENT B0 ;  /* 0x0000000000007941 */ /* 0x000fea0003800200 */
.L_x_309:
        /* <DEDUP_REMOVED lines=13> */
.L_x_313:
[----:B------:R-:W0:Y:S01]  /*7b30*/  LDS R21, [R22+0x16c] ;  /* 0x00016c0016157984 */ /* 0x000e220000000800 */
[----:B------:R-:W0:Y:S02]  /*7b40*/  LDCU UR4, c[0x3][0x204] ;  /* 0x00c04080ff0477ac */ /* 0x000e240008000800 */
[----:B0-----:R-:W-:-:S07]  /*7b50*/  FFMA R24, R21, UR4, R24 ;  /* 0x0000000415187c23 */ /* 0x001fce0008000018 */
.L_x_314:
[----:B------:R-:W-:Y:S05]  /*7b60*/  BSYNC.RECONVERGENT B0 ;  /* 0x0000000000007941 */ /* 0x000fea0003800200 */
.L_x_312:
        /* <DEDUP_REMOVED lines=23> */
.L_x_316:
[----:B------:R-:W-:Y:S05]  /*7ce0*/  BSYNC.RECONVERGENT B0 ;  /* 0x0000000000007941 */ /* 0x000fea0003800200 */
.L_x_315:
        /* <DEDUP_REMOVED lines=12> */
.L_x_318:
[----:B------:R-:W0:Y:S01]  /*7db0*/  LDS R21, [R22+-0x114] ;  /* 0xfffeec0016157984 */ /* 0x000e220000000800 */
[----:B------:R-:W0:Y:S02]  /*7dc0*/  LDCU UR4, c[0x3][0x50] ;  /* 0x00c00a00ff0477ac */ /* 0x000e240008000800 */
[----:B0-----:R-:W-:-:S07]  /*7dd0*/  FFMA R24, R21, UR4, R24 ;  /* 0x0000000415187c23 */ /* 0x001fce0008000018 */
.L_x_319:
[----:B------:R-:W-:Y:S05]  /*7de0*/  BSYNC.RECONVERGENT B0 ;  /* 0x0000000000007941 */ /* 0x000fea0003800200 */
.L_x_317:
        /* <DEDUP_REMOVED lines=14> */
.L_x_321:
[----:B------:R-:W0:Y:S01]  /*7ed0*/  LDS R21, [R22+-0xd4] ;  /* 0xffff2c0016157984 */ /* 0x000e220000000800 */
[----:B------:R-:W0:Y:S02]  /*7ee0*/  LDCU UR4, c[0x3][0x7c] ;  /* 0x00c00f80ff0477ac */ /* 0x000e240008000800 */
[----:B0-----:R-:W-:-:S07]  /*7ef0*/  FFMA R24, R21, UR4, R24 ;  /* 0x0000000415187c23 */ /* 0x001fce0008000018 */
.L_x_322:
[----:B------:R-:W-:Y:S05]  /*7f00*/  BSYNC.RECONVERGENT B0 ;  /* 0x0000000000007941 */ /* 0x000fea0003800200 */
.L_x_320:
        /* <DEDUP_REMOVED lines=14> */
.L_x_324:
[----:B------:R-:W0:Y:S01]  /*7ff0*/  LDS R21, [R22+-0x94] ;  /* 0xffff6c0016157984 */ /* 0x000e220000000800 */
[----:B------:R-:W0:Y:S02]  /*8000*/  LDCU UR4, c[0x3][0xa8] ;  /* 0x00c01500ff0477ac */ /* 0x000e240008000800 */
[----:B0-----:R-:W-:-:S07]  /*8010*/  FFMA R24, R21, UR4, R24 ;  /* 0x0000000415187c23 */ /* 0x001fce0008000018 */
.L_x_325:
[----:B------:R-:W-:Y:S05]  /*8020*/  BSYNC.RECONVERGENT B0 ;  /* 0x0000000000007941 */ /* 0x000fea0003800200 */
.L_x_323:
        /* <DEDUP_REMOVED lines=14> */
.L_x_327:
[----:B------:R-:W0:Y:S01]  /*8110*/  LDS R21, [R22+-0x54] ;  /* 0xffffac0016157984 */ /* 0x000e220000000800 */
[----:B------:R-:W0:Y:S02]  /*8120*/  LDCU UR4, c[0x3][0xd4] ;  /* 0x00c01a80ff0477ac */ /* 0x000e240008000800 */
[----:B0-----:R-:W-:-:S07]  /*8130*/  FFMA R24, R21, UR4, R24 ;  /* 0x0000000415187c23 */ /* 0x001fce0008000018 */
.L_x_328:
[----:B------:R-:W-:Y:S05]  /*8140*/  BSYNC.RECONVERGENT B0 ;  /* 0x0000000000007941 */ /* 0x000fea0003800200 */
.L_x_326:
        /* <DEDUP_REMOVED lines=14> */
.L_x_330:
[----:B------:R-:W0:Y:S01]  /*8230*/  LDS R21, [R22+-0x14] ;  /* 0xffffec0016157984 */ /* 0x000e220000000800 */
[----:B------:R-:W0:Y:S02]  /*8240*/  LDCU UR4, c[0x3][0x100] ;  /* 0x00c02000ff0477ac */ /* 0x000e240008000800 */
[----:B0-----:R-:W-:-:S07]  /*8250*/  FFMA R24, R21, UR4, R24 ;  /* 0x0000000415187c23 */ /* 0x001fce0008000018 */
.L_x_331:
[----:B------:R-:W-:Y:S05]  /*8260*/  BSYNC.RECONVERGENT B0 ;  /* 0x0000000000007941 */ /* 0x000fea0003800200 */
.L_x_329:
        /* <DEDUP_REMOVED lines=14> */
.L_x_333:
[----:B------:R-:W0:Y:S01]  /*8350*/  LDS R21, [R22+0x2c] ;  /* 0x00002c0016157984 */ /* 0x000e220000000800 */
[----:B------:R-:W0:Y:S02]  /*8360*/  LDCU UR4, c[0x3][0x12c] ;  /* 0x00c02580ff0477ac */ /* 0x000e240008000800 */
[----:B0-----:R-:W-:-:S07]  /*8370*/  FFMA R24, R21, UR4, R24 ;  /* 0x0000000415187c23 */ /* 0x001fce0008000018 */
.L_x_334:
[----:B------:R-:W-:Y:S05]  /*8380*/  BSYNC.RECONVERGENT B0 ;  /* 0x0000000000007941 */ /* 0x000fea0003800200 */
.L_x_332:
        /* <DEDUP_REMOVED lines=13> */
.L_x_336:
[----:B------:R-:W0:Y:S01]  /*8460*/  LDS R21, [R22+0x6c] ;  /* 0x00006c0016157984 */ /* 0x000e220000000800 */
[----:B------:R-:W0:Y:S02]  /*8470*/  LDCU UR4, c[0x3][0x158] ;  /* 0x00c02b00ff0477ac */ /* 0x000e240008000800 */
[----:B0-----:R-:W-:-:S07]  /*8480*/  FFMA R24, R21, UR4, R24 ;  /* 0x0000000415187c23 */ /* 0x001fce0008000018 */
.L_x_337:
[----:B------:R-:W-:Y:S05]  /*8490*/  BSYNC.RECONVERGENT B0 ;  /* 0x0000000000007941 */ /* 0x000fea0003800200 */
.L_x_335:
        /* <DEDUP_REMOVED lines=13> */
.L_x_339:
[----:B------:R-:W0:Y:S01]  /*8570*/  LDS R21, [R22+0xac] ;  /* 0x0000ac0016157984 */ /* 0x000e220000000800 */
[----:B------:R-:W0:Y:S02]  /*8580*/  LDCU UR4, c[0x3][0x184] ;  /* 0x00c03080ff0477ac */ /* 0x000e240008000800 */
[----:B0-----:R-:W-:-:S07]  /*8590*/  FFMA R24, R21, UR4, R24 ;  /* 0x0000000415187c23 */ /* 0x001fce0008000018 */
.L_x_340:
[----:B------:R-:W-:Y:S05]  /*85a0*/  BSYNC.RECONVERGENT B0 ;  /* 0x0000000000007941 */ /* 0x000fea0003800200 */
.L_x_338:
        /* <DEDUP_REMOVED lines=13> */
.L_x_342:
[----:B------:R-:W0:Y:S01]  /*8680*/  LDS R21, [R22+0xec] ;  /* 0x0000ec0016157984 */ /* 0x000e220000000800 */
[----:B------:R-:W0:Y:S02]  /*8690*/  LDCU UR4, c[0x3][0x1b0] ;  /* 0x00c03600ff0477ac */ /* 0x000e240008000800 */
[----:B0-----:R-:W-:-:S07]  /*86a0*/  FFMA R24, R21, UR4, R24 ;  /* 0x0000000415187c23 */ /* 0x001fce0008000018 */
.L_x_343:
[----:B------:R-:W-:Y:S05]  /*86b0*/  BSYNC.RECONVERGENT B0 ;  /* 0x0000000000007941 */ /* 0x000fea0003800200 */
.L_x_341:
        /* <DEDUP_REMOVED lines=13> */
.L_x_345:
[----:B------:R-:W0:Y:S01]  /*8790*/  LDS R21, [R22+0x12c] ;  /* 0x00012c0016157984 */ /* 0x000e220000000800 */
[----:B------:R-:W0:Y:S02]  /*87a0*/  LDCU UR4, c[0x3][0x1dc] ;  /* 0x00c03b80ff0477ac */ /* 0x000e240008000800 */
[----:B0-----:R-:W-:-:S07]  /*87b0*/  FFMA R24, R21, UR4, R24 ;  /* 0x0000000415187c23 */ /* 0x001fce0008000018 */
.L_x_346:
[----:B------:R-:W-:Y:S05]  /*87c0*/  BSYNC.RECONVERGENT B0 ;  /* 0x0000000000007941 */ /* 0x000fea0003800200 */
.L_x_344:
        /* <DEDUP_REMOVED lines=13> */
.L_x_348:
[----:B------:R-:W0:Y:S01]  /*88a0*/  LDS R21, [R22+0x16c] ;  /* 0x00016c0016157984 */ /* 0x000e220000000800 */
[----:B------:R-:W0:Y:S02]  /*88b0*/  LDCU UR4, c[0x3][0x208] ;  /* 0x00c04100ff0477ac */ /* 0x000e240008000800 */
[----:B0-----:R-:W-:-:S07]  /*88c0*/  FFMA R24, R21, UR4, R24 ;  /* 0x0000000415187c23 */ /* 0x001fce0008000018 */
.L_x_349:
[----:B------:R-:W-:Y:S05]  /*88d0*/  BSYNC.RECONVERGENT B0 ;  /* 0x0000000000007941 */ /* 0x000fea0003800200 */
.L_x_347:
        /* <DEDUP_REMOVED lines=23> */
.L_x_351:
[----:B------:R-:W-:Y:S05]  /*8a50*/  BSYNC.RECONVERGENT B0 ;  /* 0x0000000000007941 */ /* 0x000fea0003800200 */
.L_x_350:
        /* <DEDUP_REMOVED lines=12> */
.L_x_353:
[----:B------:R-:W0:Y:S01]  /*8b20*/  LDS R21, [R22+-0x114] ;  /* 0xfffeec0016157984 */ /* 0x000e220000000800 */
[----:B------:R-:W0:Y:S02]  /*8b30*/  LDCU UR4, c[0x3][0x54] ;  /* 0x00c00a80ff0477ac */ /* 0x000e240008000800 */
[----:B0-----:R-:W-:-:S07]  /*8b40*/  FFMA R24, R21, UR4, R24 ;  /* 0x0000000415187c23 */ /* 0x001fce0008000018 */
.L_x_354:
[----:B------:R-:W-:Y:S05]  /*8b50*/  BSYNC.RECONVERGENT B0 ;  /* 0x0000000000007941 */ /* 0x000fea0003800200 */
.L_x_352:
        /* <DEDUP_REMOVED lines=14> */
.L_x_356:
[----:B------:R-:W0:Y:S01]  /*8c40*/  LDS R21, [R22+-0xd4] ;  /* 0xffff2c0016157984 */ /* 0x000e220000000800 */
[----:B------:R-:W0:Y:S02]  /*8c50*/  LDCU UR4, c[0x3][0x80] ;  /* 0x00c01000ff0477ac */ /* 0x000e240008000800 */
[----:B0-----:R-:W-:-:S07]  /*8c60*/  FFMA R24, R21, UR4, R24 ;  /* 0x0000000415187c23 */ /* 0x001fce0008000018 */
.L_x_357:
[----:B------:R-:W-:Y:S05]  /*8c70*/  BSYNC.RECONVERGENT B0 ;  /* 0x0000000000007941 */ /* 0x000fea0003800200 */
.L_x_355:
        /* <DEDUP_REMOVED lines=14> */
.L_x_359:
[----:B------:R-:W0:Y:S01]  /*8d60*/  LDS R21, [R22+-0x94] ;  /* 0xffff6c0016157984 */ /* 0x000e220000000800 */
[----:B------:R-:W0:Y:S02]  /*8d70*/  LDCU UR4, c[0x3][0xac] ;  /* 0x00c01580ff0477ac */ /* 0x000e240008000800 */
[----:B0-----:R-:W-:-:S07]  /*8d80*/  FFMA R24, R21, UR4, R24 ;  /* 0x0000000415187c23 */ /* 0x001fce0008000018 */
.L_x_360:
[----:B------:R-:W-:Y:S05]  /*8d90*/  BSYNC.RECONVERGENT B0 ;  /* 0x0000000000007941 */ /* 0x000fea0003800200 */
.L_x_358:
        /* <DEDUP_REMOVED lines=14> */
.L_x_362:
[----:B------:R-:W0:Y:S01]  /*8e80*/  LDS R21, [R22+-0x54] ;  /* 0xffffac0016157984 */ /* 0x000e220000000800 */
[----:B------:R-:W0:Y:S02]  /*8e90*/  LDCU UR4, c[0x3][0xd8] ;  /* 0x00c01b00ff0477ac */ /* 0x000e240008000800 */
[----:B0-----:R-:W-:-:S07]  /*8ea0*/  FFMA R24, R21, UR4, R24 ;  /* 0x0000000415187c23 */ /* 0x001fce0008000018 */
.L_x_363:
[----:B------:R-:W-:Y:S05]  /*8eb0*/  BSYNC.RECONVERGENT B0 ;  /* 0x0000000000007941 */ /* 0x000fea0003800200 */
.L_x_361:
        /* <DEDUP_REMOVED lines=14> */
.L_x_365:
[----:B------:R-:W0:Y:S01]  /*8fa0*/  LDS R21, [R22+-0x14] ;  /* 0xffffec0016157984 */ /* 0x000e220000000800 */
[----:B------:R-:W0:Y:S02]  /*8fb0*/  LDCU UR4, c[0x3][0x104] ;  /* 0x00c02080ff0477ac */ /* 0x000e240008000800 */
[----:B0-----:R-:W-:-:S07]  /*8fc0*/  FFMA R24, R21, UR4, R24 ;  /* 0x0000000415187c23 */ /* 0x001fce0008000018 */
.L_x_366:
[----:B------:R-:W-:Y:S05]  /*8fd0*/  BSYNC.RECONVERGENT B0 ;  /* 0x0000000000007941 */ /* 0x000fea0003800200 */
.L_x_364:
        /* <DEDUP_REMOVED lines=14> */
.L_x_368:
[----:B------:R-:W0:Y:S01]  /*90c0*/  LDS R21, [R22+0x2c] ;  /* 0x00002c0016157984 */ /* 0x000e220000000800 */
[----:B------:R-:W0:Y:S02]  /*90d0*/  LDCU UR4, c[0x3][0x130] ;  /* 0x00c02600ff0477ac */ /* 0x000e240008000800 */
[----:B0-----:R-:W-:-:S07]  /*90e0*/  FFMA R24, R21, UR4, R24 ;  /* 0x0000000415187c23 */ /* 0x001fce0008000018 */
.L_x_369:
[----:B------:R-:W-:Y:S05]  /*90f0*/  BSYNC.RECONVERGENT B0 ;  /* 0x0000000000007941 */ /* 0x000fea0003800200 */
.L_x_367:
        /* <DEDUP_REMOVED lines=13> */
.L_x_371:
[----:B------:R-:W0:Y:S01]  /*91d0*/  LDS R21, [R22+0x6c] ;  /* 0x00006c0016157984 */ /* 0x000e220000000800 */
[----:B------:R-:W0:Y:S02]  /*91e0*/  LDCU UR4, c[0x3][0x15c] ;  /* 0x00c02b80ff0477ac */ /* 0x000e240008000800 */
[----:B0-----:R-:W-:-:S07]  /*91f0*/  FFMA R24, R21, UR4, R24 ;  /* 0x0000000415187c23 */ /* 0x001fce0008000018 */
.L_x_372:
[----:B------:R-:W-:Y:S05]  /*9200*/  BSYNC.RECONVERGENT B0 ;  /* 0x0000000000007941 */ /* 0x000fea0003800200 */
.L_x_370:
        /* <DEDUP_REMOVED lines=13> */
.L_x_374:
[----:B------:R-:W0:Y:S01]  /*92e0*/  LDS R21, [R22+0xac] ;  /* 0x0000ac0016157984 */ /* 0x000e220000000800 */
[----:B------:R-:W0:Y:S02]  /*92f0*/  LDCU UR4, c[0x3][0x188] ;  /* 0x00c03100ff0477ac */ /* 0x000e240008000800 */
[----:B0-----:R-:W-:-:S07]  /*9300*/  FFMA R24, R21, UR4, R24 ;  /* 0x0000000415187c23 */ /* 0x001fce0008000018 */
.L_x_375:
[----:B------:R-:W-:Y:S05]  /*9310*/  BSYNC.RECONVERGENT B0 ;  /* 0x0000000000007941 */ /* 0x000fea0003800200 */
.L_x_373:
        /* <DEDUP_REMOVED lines=13> */
.L_x_377:
[----:B------:R-:W0:Y:S01]  /*93f0*/  LDS R21, [R22+0xec] ;  /* 0x0000ec0016157984 */ /* 0x000e220000000800 */
[----:B------:R-:W0:Y:S02]  /*9400*/  LDCU UR4, c[0x3][0x1b4] ;  /* 0x00c03680ff0477ac */ /* 0x000e240008000800 */
[----:B0-----:R-:W-:-:S07]  /*9410*/  FFMA R24, R21, UR4, R24 ;  /* 0x0000000415187c23 */ /* 0x001fce0008000018 */
.L_x_378:
[----:B------:R-:W-:Y:S05]  /*9420*/  BSYNC.RECONVERGENT B0 ;  /* 0x0000000000007941 */ /* 0x000fea0003800200 */
.L_x_376:
        /* <DEDUP_REMOVED lines=13> */
.L_x_380:
[----:B------:R-:W0:Y:S01]  /*9500*/  LDS R21, [R22+0x12c] ;  /* 0x00012c0016157984 */ /* 0x000e220000000800 */
[----:B------:R-:W0:Y:S02]  /*9510*/  LDCU UR4, c[0x3][0x1e0] ;  /* 0x00c03c00ff0477ac */ /* 0x000e240008000800 */
[----:B0-----:R-:W-:-:S07]  /*9520*/  FFMA R24, R21, UR4, R24 ;  /* 0x0000000415187c23 */ /* 0x001fce0008000018 */
.L_x_381:
[----:B------:R-:W-:Y:S05]  /*9530*/  BSYNC.RECONVERGENT B0 ;  /* 0x0000000000007941 */ /* 0x000fea0003800200 */
.L_x_379:
        /* <DEDUP_REMOVED lines=13> */
.L_x_383:
[----:B------:R-:W0:Y:S01]  /*9610*/  LDS R21, [R22+0x16c] ;  /* 0x00016c0016157984 */ /* 0x000e220000000800 */
[----:B------:R-:W0:Y:S02]  /*9620*/  LDCU UR4, c[0x3][0x20c] ;  /* 0x00c04180ff0477ac */ /* 0x000e240008000800 */
[----:B0-----:R-:W-:-:S07]  /*9630*/  FFMA R24, R21, UR4, R24 ;  /* 0x0000000415187c23 */ /* 0x001fce0008000018 */
.L_x_384:
[----:B------:R-:W-:Y:S05]  /*9640*/  BSYNC.RECONVERGENT B0 ;  /* 0x0000000000007941 */ /* 0x000fea0003800200 */
.L_x_382:
[----:B------:R-:W-:Y:S01]  /*9650*/  VIADDMNMX.U32 R6, R3, 0xfffffffb, R16, !PT ;  /* 0xfffffffb03067846 */ /* 0x000fe20007800010 */
[----:B------:R-:W-:Y:S01]  /*9660*/  BSSY.RECONVERGENT B0, `(.L_x_385) ;  /* 0x0000015000007945 */ /* 0x000fe20003800200 */
[----:B------:R-:W-:Y:S02]  /*9670*/  IADD3 R21, PT, PT, R0, 0xb, RZ ;  /* 0x0000000b00157810 */ /* 0x000fe40007ffe0ff */
[----:B------:R-:W-:Y:S02]  /*9680*/  ISETP.GT.U32.AND P0, PT, R6, 0x10, PT ;  /* 0x000000100600780c */ /* 0x000fe40003f04070 */
[----:B------:R-:W-:Y:S01]  /*9690*/  VIMNMX.U32 R7, PT, PT, R7, R16, !PT ;  /* 0x0000001007077248 */ /* 0x000fe20007fe0000 */
[----:B------:R-:W-:Y:S01]  /*96a0*/  IMAD R0, R21, 0x4, R4 ;  /* 0x0000000415007824 */ /* 0x000fe200078e0204 */
[----:B------:R-:W-:Y:S02]  /*96b0*/  IADD3 R4, PT, PT, R2, 0x6, RZ ;  /* 0x0000000602047810 */ /* 0x000fe40007ffe0ff */
        /* <DEDUP_REMOVED lines=15> */
.L_x_386:
[----:B------:R-:W-:Y:S05]  /*97b0*/  BSYNC.RECONVERGENT B0 ;  /* 0x0000000000007941 */ /* 0x000fea0003800200 */
.L_x_385:
        /* <DEDUP_REMOVED lines=12> */
.L_x_388:
[----:B------:R-:W0:Y:S01]  /*9880*/  LDS R7, [R0+-0x114] ;  /* 0xfffeec0000077984 */ /* 0x000e220000000800 */
[----:B------:R-:W0:Y:S02]  /*9890*/  LDCU UR4, c[0x3][0x58] ;  /* 0x00c00b00ff0477ac */ /* 0x000e240008000800 */
[----:B0-----:R-:W-:-:S07]  /*98a0*/  FFMA R24, R7, UR4, R24 ;  /* 0x0000000407187c23 */ /* 0x001fce0008000018 */
.L_x_389:
[----:B------:R-:W-:Y:S05]  /*98b0*/  BSYNC.RECONVERGENT B0 ;  /* 0x0000000000007941 */ /* 0x000fea0003800200 */
.L_x_387:
        /* <DEDUP_REMOVED lines=14> */
.L_x_391:
[----:B------:R-:W0:Y:S01]  /*99a0*/  LDS R7, [R0+-0xd4] ;  /* 0xffff2c0000077984 */ /* 0x000e220000000800 */
[----:B------:R-:W0:Y:S02]  /*99b0*/  LDCU UR4, c[0x3][0x84] ;  /* 0x00c01080ff0477ac */ /* 0x000e240008000800 */
[----:B0-----:R-:W-:-:S07]  /*99c0*/  FFMA R24, R7, UR4, R24 ;  /* 0x0000000407187c23 */ /* 0x001fce0008000018 */
.L_x_392:
[----:B------:R-:W-:Y:S05]  /*99d0*/  BSYNC.RECONVERGENT B0 ;  /* 0x0000000000007941 */ /* 0x000fea0003800200 */
.L_x_390:
        /* <DEDUP_REMOVED lines=14> */
.L_x_394:
[----:B------:R-:W0:Y:S01]  /*9ac0*/  LDS R7, [R0+-0x94] ;  /* 0xffff6c0000077984 */ /* 0x000e220000000800 */
[----:B------:R-:W0:Y:S02]  /*9ad0*/  LDCU UR4, c[0x3][0xb0] ;  /* 0x00c01600ff0477ac */ /* 0x000e240008000800 */
[----:B0-----:R-:W-:-:S07]  /*9ae0*/  FFMA R24, R7, UR4, R24 ;  /* 0x0000000407187c23 */ /* 0x001fce0008000018 */
.L_x_395:
[----:B------:R-:W-:Y:S05]  /*9af0*/  BSYNC.RECONVERGENT B0 ;  /* 0x0000000000007941 */ /* 0x000fea0003800200 */
.L_x_393:
        /* <DEDUP_REMOVED lines=14> */
.L_x_397:
[----:B------:R-:W0:Y:S01]  /*9be0*/  LDS R7, [R0+-0x54] ;  /* 0xffffac0000077984 */ /* 0x000e220000000800 */
[----:B------:R-:W0:Y:S02]  /*9bf0*/  LDCU UR4, c[0x3][0xdc] ;  /* 0x00c01b80ff0477ac */ /* 0x000e240008000800 */
[----:B0-----:R-:W-:-:S07]  /*9c00*/  FFMA R24, R7, UR4, R24 ;  /* 0x0000000407187c23 */ /* 0x001fce0008000018 */
.L_x_398:
[----:B------:R-:W-:Y:S05]  /*9c10*/  BSYNC.RECONVERGENT B0 ;  /* 0x0000000000007941 */ /* 0x000fea0003800200 */
.L_x_396:
        /* <DEDUP_REMOVED lines=14> */
.L_x_400:
[----:B------:R-:W0:Y:S01]  /*9d00*/  LDS R7, [R0+-0x14] ;  /* 0xffffec0000077984 */ /* 0x000e220000000800 */
[----:B------:R-:W0:Y:S02]  /*9d10*/  LDCU UR4, c[0x3][0x108] ;  /* 0x00c02100ff0477ac */ /* 0x000e240008000800 */
[----:B0-----:R-:W-:-:S07]  /*9d20*/  FFMA R24, R7, UR4, R24 ;  /* 0x0000000407187c23 */ /* 0x001fce0008000018 */
.L_x_401:
[----:B------:R-:W-:Y:S05]  /*9d30*/  BSYNC.RECONVERGENT B0 ;  /* 0x0000000000007941 */ /* 0x000fea0003800200 */
.L_x_399:
        /* <DEDUP_REMOVED lines=14> */
.L_x_403:
[----:B------:R-:W0:Y:S01]  /*9e20*/  LDS R7, [R0+0x2c] ;  /* 0x00002c0000077984 */ /* 0x000e220000000800 */
[----:B------:R-:W0:Y:S02]  /*9e30*/  LDCU UR4, c[0x3][0x134] ;  /* 0x00c02680ff0477ac */ /* 0x000e240008000800 */
[----:B0-----:R-:W-:-:S07]  /*9e40*/  FFMA R24, R7, UR4, R24 ;  /* 0x0000000407187c23 */ /* 0x001fce0008000018 */
.L_x_404:
[----:B------:R-:W-:Y:S05]  /*9e50*/  BSYNC.RECONVERGENT B0 ;  /* 0x0000000000007941 */ /* 0x000fea0003800200 */
.L_x_402:
        /* <DEDUP_REMOVED lines=13> */
.L_x_406:
[----:B------:R-:W0:Y:S01]  /*9f30*/  LDS R7, [R0+0x6c] ;  /* 0x00006c0000077984 */ /* 0x000e220000000800 */
[----:B------:R-:W0:Y:S02]  /*9f40*/  LDCU UR4, c[0x3][0x160] ;  /* 0x00c02c00ff0477ac */ /* 0x000e240008000800 */
[----:B0-----:R-:W-:-:S07]  /*9f50*/  FFMA R24, R7, UR4, R24 ;  /* 0x0000000407187c23 */ /* 0x001fce0008000018 */
.L_x_407:
[----:B------:R-:W-:Y:S05]  /*9f60*/  BSYNC.RECONVERGENT B0 ;  /* 0x0000000000007941 */ /* 0x000fea0003800200 */
.L_x_405:
        /* <DEDUP_REMOVED lines=13> */
.L_x_409:
[----:B------:R-:W0:Y:S01]  /*a040*/  LDS R7, [R0+0xac] ;  /* 0x0000ac0000077984 */ /* 0x000e220000000800 */
[----:B------:R-:W0:Y:S02]  /*a050*/  LDCU UR4, c[0x3][0x18c] ;  /* 0x00c03180ff0477ac */ /* 0x000e240008000800 */
[----:B0-----:R-:W-:-:S07]  /*a060*/  FFMA R24, R7, UR4, R24 ;  /* 0x0000000407187c23 */ /* 0x001fce0008000018 */
.L_x_410:
[----:B------:R-:W-:Y:S05]  /*a070*/  BSYNC.RECONVERGENT B0 ;  /* 0x0000000000007941 */ /* 0x000fea0003800200 */
.L_x_408:
        /* <DEDUP_REMOVED lines=13> */
.L_x_412:
[----:B------:R-:W0:Y:S01]  /*a150*/  LDS R7, [R0+0xec] ;  /* 0x0000ec0000077984 */ /* 0x000e220000000800 */
[----:B------:R-:W0:Y:S02]  /*a160*/  LDCU UR4, c[0x3][0x1b8] ;  /* 0x00c03700ff0477ac */ /* 0x000e240008000800 */
[----:B0-----:R-:W-:-:S07]  /*a170*/  FFMA R24, R7, UR4, R24 ;  /* 0x0000000407187c23 */ /* 0x001fce0008000018 */
.L_x_413:
[----:B------:R-:W-:Y:S05]  /*a180*/  BSYNC.RECONVERGENT B0 ;  /* 0x0000000000007941 */ /* 0x000fea0003800200 */
.L_x_411:
        /* <DEDUP_REMOVED lines=13> */
.L_x_415:
[----:B------:R-:W0:Y:S01]  /*a260*/  LDS R7, [R0+0x12c] ;  /* 0x00012c0000077984 */ /* 0x000e220000000800 */
[----:B------:R-:W0:Y:S02]  /*a270*/  LDCU UR4, c[0x3][0x1e4] ;  /* 0x00c03c80ff0477ac */ /* 0x000e240008000800 */
[----:B0-----:R-:W-:-:S07]  /*a280*/  FFMA R24, R7, UR4, R24 ;  /* 0x0000000407187c23 */ /* 0x001fce0008000018 */
.L_x_416:
[----:B------:R-:W-:Y:S05]  /*a290*/  BSYNC.RECONVERGENT B0 ;  /* 0x0000000000007941 */ /* 0x000fea0003800200 */
.L_x_414:
        /* <DEDUP_REMOVED lines=13> */
.L_x_418:
[----:B------:R-:W0:Y:S01]  /*a370*/  LDS R3, [R0+0x16c] ;  /* 0x00016c0000037984 */ /* 0x000e220000000800 */
[----:B------:R-:W0:Y:S02]  /*a380*/  LDCU UR4, c[0x3][0x210] ;  /* 0x00c04200ff0477ac */ /* 0x000e240008000800 */
[----:B0-----:R-:W-:-:S07]  /*a390*/  FFMA R24, R3, UR4, R24 ;  /* 0x0000000403187c23 */ /* 0x001fce0008000018 */
.L_x_419:
[----:B------:R-:W-:Y:S05]  /*a3a0*/  BSYNC.RECONVERGENT B0 ;  /* 0x0000000000007941 */ /* 0x000fea0003800200 */
.L_x_417:
[----:B------:R-:W0:Y:S01]  /*a3b0*/  LDC.64 R6, c[0x0][0x388] ;  /* 0x0000e200ff067b82 */ /* 0x000e220000000a00 */
[----:B------:R-:W-:-:S04]  /*a3c0*/  IMAD R3, R5, 0x400, R2 ;  /* 0x0000040005037824 */ /* 0x000fc800078e0202 */
[----:B0-----:R-:W-:-:S05]  /*a3d0*/  IMAD.WIDE R2, R3, 0x4, R6 ;  /* 0x0000000403027825 */ /* 0x001fca00078e0206 */
[----:B------:R-:W-:Y:S01]  /*a3e0*/  STG.E desc[UR6][R2.64], R24 ;  /* 0x0000001802007986 */ /* 0x000fe2000c101906 */
[----:B------:R-:W-:Y:S05]  /*a3f0*/  EXIT ;  /* 0x000000000000794d */ /* 0x000fea0003800000 */
.L_x_420:
[----:B------:R-:W-:-:S00]  /*a400*/  BRA `(.L_x_420) ;  /* 0xfffffffc00fc7947 */ /* 0x000fc0000383ffff */
[----:B------:R-:W-:-:S00]  /*a410*/  NOP ;  /* 0x0000000000007918 */ /* 0x000fc00000000000 */
        /* <DEDUP_REMOVED lines=14> */
.L_x_421:


//--------------------- .nv.shared._Z17convolution_tiledPfS_ --------------------------
	.section	.nv.shared._Z17convolution_tiledPfS_,"aw",@nobits
	.sectionflags	@""
	.align	4
.nv.shared._Z17convolution_tiledPfS_:
	.zero		2048


//--------------------- .nv.shared.reserved.0     --------------------------
	.section	.nv.shared.reserved.0,"aw",@nobits
	.weak		__nv_reservedSMEM_offset_0_alias
	.size		__nv_reservedSMEM_offset_0_alias, 0, 64
	.other		__nv_reservedSMEM_offset_0_alias,@"STO_CUDA_RESERVED_SHARED STV_DEFAULT"
__nv_reservedSMEM_offset_0_alias:
	.zero		0
	.zero		64


//--------------------- .nv.constant0._Z17convolution_tiledPfS_ --------------------------
	.section	.nv.constant0._Z17convolution_tiledPfS_,"a",@progbits
	.sectionflags	@""
	.align	4
.nv.constant0._Z17convolution_tiledPfS_:
	.zero		912


//--------------------- SYMBOLS --------------------------

	.type		.nv.reservedSmem.offset0,@object
	.size		.nv.reservedSmem.offset0,0x4
	.type		.nv.reservedSmem.cap,@object
	.size		.nv.reservedSmem.cap,0x4
